	.target	sm_100a

	.elftype	@"ET_EXEC"


//--------------------- .note.nv.tkinfo           --------------------------
	.section	.note.nv.tkinfo,"",@"SHT_NOTE"
	.sectionflags	@"SHF_NOTE_NV_TKINFO"
	.tkinfo
        /*0018*/ 	.word	0x00000002
        /*0030*/ 	.string	""
        /*0030*/ 	.string	"ptxas"
        /*0030*/ 	.string	"Cuda compilation tools, release 13.0, V13.0.88"
        /*0030*/ 	.string	"Build cuda_13.0.r13.0/compiler.36424714_0"
        /*0030*/ 	.string	"-arch sm_100a -m 64 "



//--------------------- .note.nv.cuinfo           --------------------------
	.section	.note.nv.cuinfo,"",@"SHT_NOTE"
	.sectionflags	@"SHF_NOTE_NV_CUINFO"
        /*0018*/ 	.short	0x0002
        /*001a*/ 	.short	0x0064
        /*001c*/ 	.short	0x0082
	.zero		2


//--------------------- .nv.info                  --------------------------
	.section	.nv.info,"",@"SHT_CUDA_INFO"
	.align	4


	//----- nvinfo : EIATTR_REGCOUNT
	.align		4
        /*0000*/ 	.byte	0x04, 0x2f
        /*0002*/ 	.short	(.L_19 - .L_18)
	.align		4
.L_18:
        /*0004*/ 	.word	index@(_ZN7cutlass13device_kernelINS_4gemm6kernel13GemmUniversalIN4cute5tupleIJiiiiEEENS1_10collective13CollectiveMmaINS1_35MainloopSm100TmaUmmaWarpSpecializedILi3ELi2ELi4ENS5_IJNS4_1CILi1EEESB_SB_EEEEENS5_IJNSA_ILi128EEESE_NSA_ILi64EEEEEENS_10tfloat32_tENS5_IJlSB_lEEESH_SI_NS4_8TiledMMAINS4_8MMA_AtomIJNS4_17SM100_MMA_TF32_SSISH_SH_fLi128ELi128ELNS4_4UMMA5MajorE0ELSN_0ELNSM_7ScaleInE0ELSO_0EEEEEENS4_6LayoutISC_NS5_IJNSA_ILi0EEESS_SS_EEEEENS5_IJNS4_10UnderscoreESV_SV_EEEEENS4_13SM90_TMA_LOADENS4_14ComposedLayoutINS4_7SwizzleILi3ELi4ELi3EEENS4_18smem_ptr_flag_bitsILi32EEENSR_INS5_IJNSA_ILi8EEENSA_ILi32EEEEEENS5_IJS15_SB_EEEEEEEvNS4_8identityESY_S19_vS1A_EENS_8epilogue10collective18CollectiveEpilogueINS1C_23Sm100TmaWarpSpecializedILi4ELi2ELi16ELb1ELb0EEEJSG_NS5_IJNSR_ISE_SB_EENSR_INSA_ILi16EEESB_EEEEESH_SI_SH_SI_NS1C_6fusion15FusionCallbacksIS1G_NS1L_17LinearCombinationISH_fSH_fLNS_15FloatRoundStyleE2EEESG_S1K_JEEENS4_5SM1004TMEM4LOAD26SM100_TMEM_LOAD_32dp32b16xESY_NSZ_INS10_ILi2ELi4ELi3EEES13_NSR_INS5_IJS14_S1I_EEENS5_IJS1I_SB_EEEEEEENS4_39AutoVectorizingCopyWithAssumedAlignmentILi128EEENS4_14SM90_TMA_STOREES1Z_S21_S21_EEEvvEEEEvNT_6ParamsE)
        /*0008*/ 	.word	0x00000060


	//----- nvinfo : EIATTR_FRAME_SIZE
	.align		4
.L_19:
        /*000c*/ 	.byte	0x04, 0x11
        /*000e*/ 	.short	(.L_21 - .L_20)
	.align		4
.L_20:
        /*0010*/ 	.word	index@($__internal_2_$__cuda_sm10x_tcgen05_guardrail_trap_unallocated_columns_being_dealloced)
        /*0014*/ 	.word	0x00000000


	//----- nvinfo : EIATTR_FRAME_SIZE
	.align		4
.L_21:
        /*0018*/ 	.byte	0x04, 0x11
        /*001a*/ 	.short	(.L_23 - .L_22)
	.align		4
.L_22:
        /*001c*/ 	.word	index@($__internal_1_$__cuda_sm10x_tcgen05_guardrail_trap_phase_invalid_during_alloc)
        /*0020*/ 	.word	0x00000000


	//----- nvinfo : EIATTR_FRAME_SIZE
	.align		4
.L_23:
        /*0024*/ 	.byte	0x04, 0x11
        /*0026*/ 	.short	(.L_25 - .L_24)
	.align		4
.L_24:
        /*0028*/ 	.word	index@($__internal_0_$__cuda_sm10x_tcgen05_guardrail_trap_col_being_dealloced_not_returned_by_alloc)
        /*002c*/ 	.word	0x00000000


	//----- nvinfo : EIATTR_FRAME_SIZE
	.align		4
.L_25:
        /*0030*/ 	.byte	0x04, 0x11
        /*0032*/ 	.short	(.L_27 - .L_26)
	.align		4
.L_26:
        /*0034*/ 	.word	index@(_ZN7cutlass13device_kernelINS_4gemm6kernel13GemmUniversalIN4cute5tupleIJiiiiEEENS1_10collective13CollectiveMmaINS1_35MainloopSm100TmaUmmaWarpSpecializedILi3ELi2ELi4ENS5_IJNS4_1CILi1EEESB_SB_EEEEENS5_IJNSA_ILi128EEESE_NSA_ILi64EEEEEENS_10tfloat32_tENS5_IJlSB_lEEESH_SI_NS4_8TiledMMAINS4_8MMA_AtomIJNS4_17SM100_MMA_TF32_SSISH_SH_fLi128ELi128ELNS4_4UMMA5MajorE0ELSN_0ELNSM_7ScaleInE0ELSO_0EEEEEENS4_6LayoutISC_NS5_IJNSA_ILi0EEESS_SS_EEEEENS5_IJNS4_10UnderscoreESV_SV_EEEEENS4_13SM90_TMA_LOADENS4_14ComposedLayoutINS4_7SwizzleILi3ELi4ELi3EEENS4_18smem_ptr_flag_bitsILi32EEENSR_INS5_IJNSA_ILi8EEENSA_ILi32EEEEEENS5_IJS15_SB_EEEEEEEvNS4_8identityESY_S19_vS1A_EENS_8epilogue10collective18CollectiveEpilogueINS1C_23Sm100TmaWarpSpecializedILi4ELi2ELi16ELb1ELb0EEEJSG_NS5_IJNSR_ISE_SB_EENSR_INSA_ILi16EEESB_EEEEESH_SI_SH_SI_NS1C_6fusion15FusionCallbacksIS1G_NS1L_17LinearCombinationISH_fSH_fLNS_15FloatRoundStyleE2EEESG_S1K_JEEENS4_5SM1004TMEM4LOAD26SM100_TMEM_LOAD_32dp32b16xESY_NSZ_INS10_ILi2ELi4ELi3EEES13_NSR_INS5_IJS14_S1I_EEENS5_IJS1I_SB_EEEEEEENS4_39AutoVectorizingCopyWithAssumedAlignmentILi128EEENS4_14SM90_TMA_STOREES1Z_S21_S21_EEEvvEEEEvNT_6ParamsE)
        /*0038*/ 	.word	0x00000000


	//----- nvinfo : EIATTR_MIN_STACK_SIZE
	.align		4
.L_27:
        /*003c*/ 	.byte	0x04, 0x12
        /*003e*/ 	.short	(.L_29 - .L_28)
	.align		4
.L_28:
        /*0040*/ 	.word	index@(_ZN7cutlass13device_kernelINS_4gemm6kernel13GemmUniversalIN4cute5tupleIJiiiiEEENS1_10collective13CollectiveMmaINS1_35MainloopSm100TmaUmmaWarpSpecializedILi3ELi2ELi4ENS5_IJNS4_1CILi1EEESB_SB_EEEEENS5_IJNSA_ILi128EEESE_NSA_ILi64EEEEEENS_10tfloat32_tENS5_IJlSB_lEEESH_SI_NS4_8TiledMMAINS4_8MMA_AtomIJNS4_17SM100_MMA_TF32_SSISH_SH_fLi128ELi128ELNS4_4UMMA5MajorE0ELSN_0ELNSM_7ScaleInE0ELSO_0EEEEEENS4_6LayoutISC_NS5_IJNSA_ILi0EEESS_SS_EEEEENS5_IJNS4_10UnderscoreESV_SV_EEEEENS4_13SM90_TMA_LOADENS4_14ComposedLayoutINS4_7SwizzleILi3ELi4ELi3EEENS4_18smem_ptr_flag_bitsILi32EEENSR_INS5_IJNSA_ILi8EEENSA_ILi32EEEEEENS5_IJS15_SB_EEEEEEEvNS4_8identityESY_S19_vS1A_EENS_8epilogue10collective18CollectiveEpilogueINS1C_23Sm100TmaWarpSpecializedILi4ELi2ELi16ELb1ELb0EEEJSG_NS5_IJNSR_ISE_SB_EENSR_INSA_ILi16EEESB_EEEEESH_SI_SH_SI_NS1C_6fusion15FusionCallbacksIS1G_NS1L_17LinearCombinationISH_fSH_fLNS_15FloatRoundStyleE2EEESG_S1K_JEEENS4_5SM1004TMEM4LOAD26SM100_TMEM_LOAD_32dp32b16xESY_NSZ_INS10_ILi2ELi4ELi3EEES13_NSR_INS5_IJS14_S1I_EEENS5_IJS1I_SB_EEEEEEENS4_39AutoVectorizingCopyWithAssumedAlignmentILi128EEENS4_14SM90_TMA_STOREES1Z_S21_S21_EEEvvEEEEvNT_6ParamsE)
        /*0044*/ 	.word	0x00000000
.L_29:


//--------------------- .nv.compat                --------------------------
	.section	.nv.compat,"",@"SHT_CUDA_COMPAT_INFO"
	.align	4
        /*0000*/ 	.byte	0x02, 0x09, 0x01, 0x00, 0x02, 0x02, 0x02, 0x00, 0x02, 0x05, 0x05, 0x00, 0x03, 0x07, 0x01, 0x01
        /*0010*/ 	.byte	0x02, 0x03, 0x01, 0x00, 0x02, 0x06, 0x01, 0x00, 0x04, 0x0b, 0x08, 0x00, 0x09, 0x00, 0x00, 0x00
        /*0020*/ 	.byte	0x00, 0x00, 0x00, 0x00


//--------------------- .nv.info._ZN7cutlass13device_kernelINS_4gemm6kernel13GemmUniversalIN4cute5tupleIJiiiiEEENS1_10collective13CollectiveMmaINS1_35MainloopSm100TmaUmmaWarpSpecializedILi3ELi2ELi4ENS5_IJNS4_1CILi1EEESB_SB_EEEEENS5_IJNSA_ILi128EEESE_NSA_ILi64EEEEEENS_10tfloat32_tENS5_IJlSB_lEEESH_SI_NS4_8TiledMMAINS4_8MMA_AtomIJNS4_17SM100_MMA_TF32_SSISH_SH_fLi128ELi128ELNS4_4UMMA5MajorE0ELSN_0ELNSM_7ScaleInE0ELSO_0EEEEEENS4_6LayoutISC_NS5_IJNSA_ILi0EEESS_SS_EEEEENS5_IJNS4_10UnderscoreESV_SV_EEEEENS4_13SM90_TMA_LOADENS4_14ComposedLayoutINS4_7SwizzleILi3ELi4ELi3EEENS4_18smem_ptr_flag_bitsILi32EEENSR_INS5_IJNSA_ILi8EEENSA_ILi32EEEEEENS5_IJS15_SB_EEEEEEEvNS4_8identityESY_S19_vS1A_EENS_8epilogue10collective18CollectiveEpilogueINS1C_23Sm100TmaWarpSpecializedILi4ELi2ELi16ELb1ELb0EEEJSG_NS5_IJNSR_ISE_SB_EENSR_INSA_ILi16EEESB_EEEEESH_SI_SH_SI_NS1C_6fusion15FusionCallbacksIS1G_NS1L_17LinearCombinationISH_fSH_fLNS_15FloatRoundStyleE2EEESG_S1K_JEEENS4_5SM1004TMEM4LOAD26SM100_TMEM_LOAD_32dp32b16xESY_NSZ_INS10_ILi2ELi4ELi3EEES13_NSR_INS5_IJS14_S1I_EEENS5_IJS1I_SB_EEEEEEENS4_39AutoVectorizingCopyWithAssumedAlignmentILi128EEENS4_14SM90_TMA_STOREES1Z_S21_S21_EEEvvEEEEvNT_6ParamsE --------------------------
	.section	.nv.info._ZN7cutlass13device_kernelINS_4gemm6kernel13GemmUniversalIN4cute5tupleIJiiiiEEENS1_10collective13CollectiveMmaINS1_35MainloopSm100TmaUmmaWarpSpecializedILi3ELi2ELi4ENS5_IJNS4_1CILi1EEESB_SB_EEEEENS5_IJNSA_ILi128EEESE_NSA_ILi64EEEEEENS_10tfloat32_tENS5_IJlSB_lEEESH_SI_NS4_8TiledMMAINS4_8MMA_AtomIJNS4_17SM100_MMA_TF32_SSISH_SH_fLi128ELi128ELNS4_4UMMA5MajorE0ELSN_0ELNSM_7ScaleInE0ELSO_0EEEEEENS4_6LayoutISC_NS5_IJNSA_ILi0EEESS_SS_EEEEENS5_IJNS4_10UnderscoreESV_SV_EEEEENS4_13SM90_TMA_LOADENS4_14ComposedLayoutINS4_7SwizzleILi3ELi4ELi3EEENS4_18smem_ptr_flag_bitsILi32EEENSR_INS5_IJNSA_ILi8EEENSA_ILi32EEEEEENS5_IJS15_SB_EEEEEEEvNS4_8identityESY_S19_vS1A_EENS_8epilogue10collective18CollectiveEpilogueINS1C_23Sm100TmaWarpSpecializedILi4ELi2ELi16ELb1ELb0EEEJSG_NS5_IJNSR_ISE_SB_EENSR_INSA_ILi16EEESB_EEEEESH_SI_SH_SI_NS1C_6fusion15FusionCallbacksIS1G_NS1L_17LinearCombinationISH_fSH_fLNS_15FloatRoundStyleE2EEESG_S1K_JEEENS4_5SM1004TMEM4LOAD26SM100_TMEM_LOAD_32dp32b16xESY_NSZ_INS10_ILi2ELi4ELi3EEES13_NSR_INS5_IJS14_S1I_EEENS5_IJS1I_SB_EEEEEEENS4_39AutoVectorizingCopyWithAssumedAlignmentILi128EEENS4_14SM90_TMA_STOREES1Z_S21_S21_EEEvvEEEEvNT_6ParamsE,"",@"SHT_CUDA_INFO"
	.sectionflags	@""
	.align	4


	//----- nvinfo : EIATTR_CUDA_API_VERSION
	.align		4
        /*0000*/ 	.byte	0x04, 0x37
        /*0002*/ 	.short	(.L_31 - .L_30)
.L_30:
        /*0004*/ 	.word	0x00000082


	//----- nvinfo : EIATTR_KPARAM_INFO
	.align		4
.L_31:
        /*0008*/ 	.byte	0x04, 0x17
        /*000a*/ 	.short	(.L_33 - .L_32)
.L_32:
        /*000c*/ 	.word	0x00000000
        /*0010*/ 	.short	0x0000
        /*0012*/ 	.short	0x0000
        /*0014*/ 	.byte	0x00, 0xf0, 0x01, 0x20


	//----- nvinfo : EIATTR_AT_ENTRY_FRAGMENTS
	.align		4
.L_33:
        /*0018*/ 	.byte	0x04, 0x4f
        /*001a*/ 	.short	(.L_35 - .L_34)


	//   ....[0]....
.L_34:
        /*001c*/ 	.word	0x00000006


	//----- nvinfo : EIATTR_RESERVED_SMEM_USED
	.align		4
.L_35:
        /*0020*/ 	.byte	0x01, 0x41
	.zero		2


	//----- nvinfo : EIATTR_SPARSE_MMA_MASK
	.align		4
        /*0024*/ 	.byte	0x03, 0x50
        /*0026*/ 	.short	0x0000


	//----- nvinfo : EIATTR_TCGEN05_1CTA_USED
	.align		4
        /*0028*/ 	.byte	0x01, 0x51
	.zero		2


	//----- nvinfo : EIATTR_MAXREG_COUNT
	.align		4
        /*002c*/ 	.byte	0x03, 0x1b
        /*002e*/ 	.short	0x00ff


	//----- nvinfo : EIATTR_NUM_BARRIERS
	.align		4
        /*0030*/ 	.byte	0x02, 0x4c
        /*0032*/ 	.byte	0x07
	.zero		1


	//----- nvinfo : EIATTR_EXTERNS
	.align		4
        /*0034*/ 	.byte	0x04, 0x0f
        /*0036*/ 	.short	(.L_37 - .L_36)


	//   ....[0]....
	.align		4
.L_36:
        /*0038*/ 	.word	index@(__assertfail)


	//----- nvinfo : EIATTR_MERCURY_ISA_VERSION
	.align		4
.L_37:
        /*003c*/ 	.byte	0x03, 0x5f
        /*003e*/ 	.short	0x0101


	//----- nvinfo : EIATTR_INT_WARP_WIDE_INSTR_OFFSETS
	.align		4
        /*0040*/ 	.byte	0x04, 0x31
        /*0042*/ 	.short	(.L_39 - .L_38)


	//   ....[0]....
.L_38:
        /*0044*/ 	.word	0x00001f10


	//   ....[1]....
        /*0048*/ 	.word	0x00003a90


	//   ....[2]....
        /*004c*/ 	.word	0x00003ab0


	//   ....[3]....
        /*0050*/ 	.word	0x00003ae0


	//   ....[4]....
        /*0054*/ 	.word	0x00004410


	//   ....[5]....
        /*0058*/ 	.word	0x00004480


	//   ....[6]....
        /*005c*/ 	.word	0x00004570


	//   ....[7]....
        /*0060*/ 	.word	0x000045f0


	//   ....[8]....
        /*0064*/ 	.word	0x000046e0


	//   ....[9]....
        /*0068*/ 	.word	0x00004760


	//   ....[10]....
        /*006c*/ 	.word	0x00004860


	//   ....[11]....
        /*0070*/ 	.word	0x000048f0


	//   ....[12]....
        /*0074*/ 	.word	0x000049f0


	//   ....[13]....
        /*0078*/ 	.word	0x00004ad0


	//   ....[14]....
        /*007c*/ 	.word	0x00004b70


	//   ....[15]....
        /*0080*/ 	.word	0x00004c60


	//   ....[16]....
        /*0084*/ 	.word	0x00004d00


	//   ....[17]....
        /*0088*/ 	.word	0x00004e10


	//   ....[18]....
        /*008c*/ 	.word	0x00004f70


	//   ....[19]....
        /*0090*/ 	.word	0x000050c0


	//----- nvinfo : EIATTR_COOP_GROUP_MASK_REGIDS
	.align		4
.L_39:
        /*0094*/ 	.byte	0x04, 0x29
        /*0096*/ 	.short	(.L_41 - .L_40)


	//   ....[0]....
.L_40:
        /*0098*/ 	.word	0xffffffff


	//   ....[1]....
        /*009c*/ 	.word	0xffffffff


	//   ....[2]....
        /*00a0*/ 	.word	0xffffffff


	//   ....[3]....
        /*00a4*/ 	.word	0xffffffff


	//   ....[4]....
        /*00a8*/ 	.word	0xffffffff


	//   ....[5]....
        /*00ac*/ 	.word	0xffffffff


	//   ....[6]....
        /*00b0*/ 	.word	0xffffffff


	//   ....[7]....
        /*00b4*/ 	.word	0xffffffff


	//   ....[8]....
        /*00b8*/ 	.word	0xffffffff


	//   ....[9]....
        /*00bc*/ 	.word	0xffffffff


	//   ....[10]....
        /*00c0*/ 	.word	0xffffffff


	//   ....[11]....
        /*00c4*/ 	.word	0xffffffff


	//   ....[12]....
        /*00c8*/ 	.word	0xffffffff


	//----- nvinfo : EIATTR_COOP_GROUP_INSTR_OFFSETS
	.align		4
.L_41:
        /*00cc*/ 	.byte	0x04, 0x28
        /*00ce*/ 	.short	(.L_43 - .L_42)


	//   ....[0]....
.L_42:
        /*00d0*/ 	.word	0x00000090


	//   ....[1]....
        /*00d4*/ 	.word	0x000004d0


	//   ....[2]....
        /*00d8*/ 	.word	0x00000620


	//   ....[3]....
        /*00dc*/ 	.word	0x000007c0


	//   ....[4]....
        /*00e0*/ 	.word	0x000008c0


	//   ....[5]....
        /*00e4*/ 	.word	0x00000a30


	//   ....[6]....
        /*00e8*/ 	.word	0x00000bd0


	//   ....[7]....
        /*00ec*/ 	.word	0x00001df0


	//   ....[8]....
        /*00f0*/ 	.word	0x00002b40


	//   ....[9]....
        /*00f4*/ 	.word	0x00002d50


	//   ....[10]....
        /*00f8*/ 	.word	0x00002d80


	//   ....[11]....
        /*00fc*/ 	.word	0x00003970


	//   ....[12]....
        /*0100*/ 	.word	0x00003ba0


	//----- nvinfo : EIATTR_VRC_CTA_INIT_COUNT
	.align		4
.L_43:
        /*0104*/ 	.byte	0x02, 0x4a
        /*0106*/ 	.byte	0x80
	.zero		1


	//----- nvinfo : EIATTR_SYSCALL_OFFSETS
	.align		4
        /*0108*/ 	.byte	0x04, 0x46
        /*010a*/ 	.short	(.L_45 - .L_44)


	//   ....[0]....
.L_44:
        /*010c*/ 	.word	0x00005b30


	//   ....[1]....
        /*0110*/ 	.word	0x00005c20


	//   ....[2]....
        /*0114*/ 	.word	0x00006380


	//   ....[3]....
        /*0118*/ 	.word	0x00006d00


	//   ....[4]....
        /*011c*/ 	.word	0x00007650


	//   ....[5]....
        /*0120*/ 	.word	0x00007ff0


	//   ....[6]....
        /*0124*/ 	.word	0x00008990


	//   ....[7]....
        /*0128*/ 	.word	0x00009360


	//   ....[8]....
        /*012c*/ 	.word	0x00009d00


	//   ....[9]....
        /*0130*/ 	.word	0x0000a650


	//----- nvinfo : EIATTR_MBARRIER_INSTR_OFFSETS
	.align		4
.L_45:
        /*0134*/ 	.byte	0x04, 0x39
        /*0136*/ 	.short	(.L_47 - .L_46)


	//   ....[0]....
.L_46:
        /*0138*/ 	.word	0x000005b0
        /*013c*/ 	.word	0x000000ff
        /*0140*/ 	.word	0x00000000
        /*0144*/ 	.short	0x0100
        /*0146*/ 	.byte	0x05
	.zero		1


	//   ....[1]....
        /*0148*/ 	.word	0x000005c0
        /*014c*/ 	.word	0x000000ff
        /*0150*/ 	.word	0x00000018
        /*0154*/ 	.short	0x0100
        /*0156*/ 	.byte	0x05
	.zero		1


	//   ....[2]....
        /*0158*/ 	.word	0x000005d0
        /*015c*/ 	.word	0x000000ff
        /*0160*/ 	.word	0x00000008
        /*0164*/ 	.short	0x0100
        /*0166*/ 	.byte	0x05
	.zero		1


	//   ....[3]....
        /*0168*/ 	.word	0x000005e0
        /*016c*/ 	.word	0x000000ff
        /*0170*/ 	.word	0x00000020
        /*0174*/ 	.short	0x0100
        /*0176*/ 	.byte	0x05
	.zero		1


	//   ....[4]....
        /*0178*/ 	.word	0x000005f0
        /*017c*/ 	.word	0x000000ff
        /*0180*/ 	.word	0x00000010
        /*0184*/ 	.short	0x0100
        /*0186*/ 	.byte	0x05
	.zero		1


	//   ....[5]....
        /*0188*/ 	.word	0x00000600
        /*018c*/ 	.word	0x000000ff
        /*0190*/ 	.word	0x00000028
        /*0194*/ 	.short	0x0100
        /*0196*/ 	.byte	0x05
	.zero		1


	//   ....[6]....
        /*0198*/ 	.word	0x00000730
        /*019c*/ 	.word	0x000000ff
        /*01a0*/ 	.word	0x00000030
        /*01a4*/ 	.short	0x0100
        /*01a6*/ 	.byte	0x07
	.zero		1


	//   ....[7]....
        /*01a8*/ 	.word	0x00000740
        /*01ac*/ 	.word	0x000000ff
        /*01b0*/ 	.word	0x00000050
        /*01b4*/ 	.short	0x0100
        /*01b6*/ 	.byte	0x07
	.zero		1


	//   ....[8]....
        /*01b8*/ 	.word	0x00000750
        /*01bc*/ 	.word	0x000000ff
        /*01c0*/ 	.word	0x00000038
        /*01c4*/ 	.short	0x0100
        /*01c6*/ 	.byte	0x07
	.zero		1


	//   ....[9]....
        /*01c8*/ 	.word	0x00000760
        /*01cc*/ 	.word	0x000000ff
        /*01d0*/ 	.word	0x00000058
        /*01d4*/ 	.short	0x0100
        /*01d6*/ 	.byte	0x07
	.zero		1


	//   ....[10]....
        /*01d8*/ 	.word	0x00000770
        /*01dc*/ 	.word	0x000000ff
        /*01e0*/ 	.word	0x00000040
        /*01e4*/ 	.short	0x0100
        /*01e6*/ 	.byte	0x07
	.zero		1


	//   ....[11]....
        /*01e8*/ 	.word	0x00000780
        /*01ec*/ 	.word	0x000000ff
        /*01f0*/ 	.word	0x00000060
        /*01f4*/ 	.short	0x0100
        /*01f6*/ 	.byte	0x07
	.zero		1


	//   ....[12]....
        /*01f8*/ 	.word	0x00000790
        /*01fc*/ 	.word	0x000000ff
        /*0200*/ 	.word	0x00000048
        /*0204*/ 	.short	0x0100
        /*0206*/ 	.byte	0x07
	.zero		1


	//   ....[13]....
        /*0208*/ 	.word	0x000007a0
        /*020c*/ 	.word	0x000000ff
        /*0210*/ 	.word	0x00000068
        /*0214*/ 	.short	0x0100
        /*0216*/ 	.byte	0x07
	.zero		1


	//   ....[14]....
        /*0218*/ 	.word	0x00000890
        /*021c*/ 	.word	0x000000ff
        /*0220*/ 	.word	0x00000070
        /*0224*/ 	.short	0x0100
        /*0226*/ 	.byte	0x05
	.zero		1


	//   ....[15]....
        /*0228*/ 	.word	0x000008a0
        /*022c*/ 	.word	0x000000ff
        /*0230*/ 	.word	0x00000078
        /*0234*/ 	.short	0x0100
        /*0236*/ 	.byte	0x05
	.zero		1


	//   ....[16]....
        /*0238*/ 	.word	0x000009e0
        /*023c*/ 	.word	0x000000ff
        /*0240*/ 	.word	0x00000080
        /*0244*/ 	.short	0x0100
        /*0246*/ 	.byte	0x05
	.zero		1


	//   ....[17]....
        /*0248*/ 	.word	0x000009f0
        /*024c*/ 	.word	0x000000ff
        /*0250*/ 	.word	0x00000090
        /*0254*/ 	.short	0x0100
        /*0256*/ 	.byte	0x05
	.zero		1


	//   ....[18]....
        /*0258*/ 	.word	0x00000a00
        /*025c*/ 	.word	0x000000ff
        /*0260*/ 	.word	0x00000088
        /*0264*/ 	.short	0x0100
        /*0266*/ 	.byte	0x05
	.zero		1


	//   ....[19]....
        /*0268*/ 	.word	0x00000a10
        /*026c*/ 	.word	0x000000ff
        /*0270*/ 	.word	0x00000098
        /*0274*/ 	.short	0x0100
        /*0276*/ 	.byte	0x05
	.zero		1


	//   ....[20]....
        /*0278*/ 	.word	0x00000b40
        /*027c*/ 	.word	0x000000ff
        /*0280*/ 	.word	0x000000a0
        /*0284*/ 	.short	0x0100
        /*0286*/ 	.byte	0x07
	.zero		1


	//   ....[21]....
        /*0288*/ 	.word	0x00000b50
        /*028c*/ 	.word	0x000000ff
        /*0290*/ 	.word	0x000000c0
        /*0294*/ 	.short	0x0100
        /*0296*/ 	.byte	0x07
	.zero		1


	//   ....[22]....
        /*0298*/ 	.word	0x00000b60
        /*029c*/ 	.word	0x000000ff
        /*02a0*/ 	.word	0x000000a8
        /*02a4*/ 	.short	0x0100
        /*02a6*/ 	.byte	0x07
	.zero		1


	//   ....[23]....
        /*02a8*/ 	.word	0x00000b70
        /*02ac*/ 	.word	0x000000ff
        /*02b0*/ 	.word	0x000000c8
        /*02b4*/ 	.short	0x0100
        /*02b6*/ 	.byte	0x07
	.zero		1


	//   ....[24]....
        /*02b8*/ 	.word	0x00000b80
        /*02bc*/ 	.word	0x000000ff
        /*02c0*/ 	.word	0x000000b0
        /*02c4*/ 	.short	0x0100
        /*02c6*/ 	.byte	0x07
	.zero		1


	//   ....[25]....
        /*02c8*/ 	.word	0x00000b90
        /*02cc*/ 	.word	0x000000ff
        /*02d0*/ 	.word	0x000000d0
        /*02d4*/ 	.short	0x0100
        /*02d6*/ 	.byte	0x07
	.zero		1


	//   ....[26]....
        /*02d8*/ 	.word	0x00000ba0
        /*02dc*/ 	.word	0x000000ff
        /*02e0*/ 	.word	0x000000b8
        /*02e4*/ 	.short	0x0100
        /*02e6*/ 	.byte	0x07
	.zero		1


	//   ....[27]....
        /*02e8*/ 	.word	0x00000bb0
        /*02ec*/ 	.word	0x000000ff
        /*02f0*/ 	.word	0x000000d8
        /*02f4*/ 	.short	0x0100
        /*02f6*/ 	.byte	0x07
	.zero		1


	//   ....[28]....
        /*02f8*/ 	.word	0x00000ca0
        /*02fc*/ 	.word	0x000000ff
        /*0300*/ 	.word	0x000000e0
        /*0304*/ 	.short	0x0100
        /*0306*/ 	.byte	0x05
	.zero		1


	//   ....[29]....
        /*0308*/ 	.word	0x00000cb0
        /*030c*/ 	.word	0x000000ff
        /*0310*/ 	.word	0x000000f0
        /*0314*/ 	.short	0x0100
        /*0316*/ 	.byte	0x05
	.zero		1


	//   ....[30]....
        /*0318*/ 	.word	0x00000cc0
        /*031c*/ 	.word	0x000000ff
        /*0320*/ 	.word	0x000000e8
        /*0324*/ 	.short	0x0100
        /*0326*/ 	.byte	0x05
	.zero		1


	//   ....[31]....
        /*0328*/ 	.word	0x00000cd0
        /*032c*/ 	.word	0x000000ff
        /*0330*/ 	.word	0x000000f8
        /*0334*/ 	.short	0x0100
        /*0336*/ 	.byte	0x05
	.zero		1


	//   ....[32]....
        /*0338*/ 	.word	0x000015b0
        /*033c*/ 	.word	0x00000003
        /*0340*/ 	.word	0x000000f0
        /*0344*/ 	.short	0x010a
        /*0346*/ 	.byte	0xff
	.zero		1


	//   ....[33]....
        /*0348*/ 	.word	0x000015e0
        /*034c*/ 	.word	0x00000003
        /*0350*/ 	.word	0x000000e0
        /*0354*/ 	.short	0x0101
        /*0356*/ 	.byte	0xff
	.zero		1


	//   ....[34]....
        /*0358*/ 	.word	0x000016b0
        /*035c*/ 	.word	0x000000ff
        /*0360*/ 	.word	0x00000018
        /*0364*/ 	.short	0x010a
        /*0366*/ 	.byte	0x08
	.zero		1


	//   ....[35]....
        /*0368*/ 	.word	0x00001750
        /*036c*/ 	.word	0x000000ff
        /*0370*/ 	.word	0x00000018
        /*0374*/ 	.short	0x010a
        /*0376*/ 	.byte	0x21
	.zero		1


	//   ....[36]....
        /*0378*/ 	.word	0x000018a0
        /*037c*/ 	.word	0x000000ff
        /*0380*/ 	.word	0x00000018
        /*0384*/ 	.short	0x010a
        /*0386*/ 	.byte	0x08
	.zero		1


	//   ....[37]....
        /*0388*/ 	.word	0x00001a60
        /*038c*/ 	.word	0x000000ff
        /*0390*/ 	.word	0x00000078
        /*0394*/ 	.short	0x0101
        /*0396*/ 	.byte	0x04
	.zero		1


	//   ....[38]....
        /*0398*/ 	.word	0x00001a80
        /*039c*/ 	.word	0x000000ff
        /*03a0*/ 	.word	0x00000018
        /*03a4*/ 	.short	0x010a
        /*03a6*/ 	.byte	0x08
	.zero		1


	//   ....[39]....
        /*03a8*/ 	.word	0x00001b00
        /*03ac*/ 	.word	0x000000ff
        /*03b0*/ 	.word	0x00000018
        /*03b4*/ 	.short	0x010a
        /*03b6*/ 	.byte	0x21
	.zero		1


	//   ....[40]....
        /*03b8*/ 	.word	0x00001c50
        /*03bc*/ 	.word	0x000000ff
        /*03c0*/ 	.word	0x00000018
        /*03c4*/ 	.short	0x010a
        /*03c6*/ 	.byte	0x08
	.zero		1


	//   ....[41]....
        /*03c8*/ 	.word	0x00001e20
        /*03cc*/ 	.word	0x00000002
        /*03d0*/ 	.word	0x00000080
        /*03d4*/ 	.short	0x010a
        /*03d6*/ 	.byte	0xff
	.zero		1


	//   ....[42]....
        /*03d8*/ 	.word	0x00001ee0
        /*03dc*/ 	.word	0x00000002
        /*03e0*/ 	.word	0x00000000
        /*03e4*/ 	.short	0x0101
        /*03e6*/ 	.byte	0xff
	.zero		1


	//   ....[43]....
        /*03e8*/ 	.word	0x00002440
        /*03ec*/ 	.word	0x000000ff
        /*03f0*/ 	.word	0x00000000
        /*03f4*/ 	.short	0x010a
        /*03f6*/ 	.byte	0x05
	.zero		1


	//   ....[44]....
        /*03f8*/ 	.word	0x000024d0
        /*03fc*/ 	.word	0x000000ff
        /*0400*/ 	.word	0x00000000
        /*0404*/ 	.short	0x010a
        /*0406*/ 	.byte	0x05
	.zero		1


	//   ....[45]....
        /*0408*/ 	.word	0x00002570
        /*040c*/ 	.word	0x00000000
        /*0410*/ 	.word	0x00000000
        /*0414*/ 	.short	0x010a
        /*0416*/ 	.byte	0xff
	.zero		1


	//   ....[46]....
        /*0418*/ 	.word	0x00002690
        /*041c*/ 	.word	0x00000000
        /*0420*/ 	.word	0x000000e0
        /*0424*/ 	.short	0x010a
        /*0426*/ 	.byte	0xff
	.zero		1


	//   ....[47]....
        /*0428*/ 	.word	0x000026f0
        /*042c*/ 	.word	0x00000004
        /*0430*/ 	.word	0x00000000
        /*0434*/ 	.short	0x0101
        /*0436*/ 	.byte	0xff
	.zero		1


	//   ....[48]....
        /*0438*/ 	.word	0x00002710
        /*043c*/ 	.word	0x000000ff
        /*0440*/ 	.word	0x00000090
        /*0444*/ 	.short	0x010a
        /*0446*/ 	.byte	0x05
	.zero		1


	//   ....[49]....
        /*0448*/ 	.word	0x00002830
        /*044c*/ 	.word	0x00000000
        /*0450*/ 	.word	0x00000080
        /*0454*/ 	.short	0x010a
        /*0456*/ 	.byte	0xff
	.zero		1


	//   ....[50]....
        /*0458*/ 	.word	0x00002940
        /*045c*/ 	.word	0x00000000
        /*0460*/ 	.word	0x00000000
        /*0464*/ 	.short	0x0101
        /*0466*/ 	.byte	0xff
	.zero		1


	//   ....[51]....
        /*0468*/ 	.word	0x000029d0
        /*046c*/ 	.word	0x000000ff
        /*0470*/ 	.word	0x00000090
        /*0474*/ 	.short	0x0106
        /*0476*/ 	.byte	0x05
	.zero		1


	//   ....[52]....
        /*0478*/ 	.word	0x000029f0
        /*047c*/ 	.word	0x000000ff
        /*0480*/ 	.word	0x00000090
        /*0484*/ 	.short	0x010a
        /*0486*/ 	.byte	0x05
	.zero		1


	//   ....[53]....
        /*0488*/ 	.word	0x00002a80
        /*048c*/ 	.word	0x000000ff
        /*0490*/ 	.word	0x00000090
        /*0494*/ 	.short	0x0106
        /*0496*/ 	.byte	0x04
	.zero		1


	//   ....[54]....
        /*0498*/ 	.word	0x00002ac0
        /*049c*/ 	.word	0x00000000
        /*04a0*/ 	.word	0x00000090
        /*04a4*/ 	.short	0x010a
        /*04a6*/ 	.byte	0xff
	.zero		1


	//   ....[55]....
        /*04a8*/ 	.word	0x00003080
        /*04ac*/ 	.word	0x00000000
        /*04b0*/ 	.word	0x00000080
        /*04b4*/ 	.short	0x010a
        /*04b6*/ 	.byte	0xff
	.zero		1


	//   ....[56]....
        /*04b8*/ 	.word	0x00003180
        /*04bc*/ 	.word	0x00000003
        /*04c0*/ 	.word	0x00000000
        /*04c4*/ 	.short	0x0101
        /*04c6*/ 	.byte	0xff
	.zero		1


	//   ....[57]....
        /*04c8*/ 	.word	0x00003190
        /*04cc*/ 	.word	0x000000ff
        /*04d0*/ 	.word	0x00000000
        /*04d4*/ 	.short	0x010a
        /*04d6*/ 	.byte	0x07
	.zero		1


	//   ....[58]....
        /*04d8*/ 	.word	0x000031c0
        /*04dc*/ 	.word	0x000000ff
        /*04e0*/ 	.word	0x000000c0
        /*04e4*/ 	.short	0x010a
        /*04e6*/ 	.byte	0x06
	.zero		1


	//   ....[59]....
        /*04e8*/ 	.word	0x00003290
        /*04ec*/ 	.word	0x000000ff
        /*04f0*/ 	.word	0x00000000
        /*04f4*/ 	.short	0x010a
        /*04f6*/ 	.byte	0x0b
	.zero		1


	//   ....[60]....
        /*04f8*/ 	.word	0x000033c0
        /*04fc*/ 	.word	0x000000ff
        /*0500*/ 	.word	0x00000000
        /*0504*/ 	.short	0x010a
        /*0506*/ 	.byte	0x22
	.zero		1


	//   ....[61]....
        /*0508*/ 	.word	0x000037a0
        /*050c*/ 	.word	0x000000ff
        /*0510*/ 	.word	0x00000000
        /*0514*/ 	.short	0x010a
        /*0516*/ 	.byte	0x06
	.zero		1


	//   ....[62]....
        /*0518*/ 	.word	0x00003830
        /*051c*/ 	.word	0x000000ff
        /*0520*/ 	.word	0x00000000
        /*0524*/ 	.short	0x010a
        /*0526*/ 	.byte	0x06
	.zero		1


	//   ....[63]....
        /*0528*/ 	.word	0x000038c0
        /*052c*/ 	.word	0x000000ff
        /*0530*/ 	.word	0x00000000
        /*0534*/ 	.short	0x010a
        /*0536*/ 	.byte	0x06
	.zero		1


	//   ....[64]....
        /*0538*/ 	.word	0x00003950
        /*053c*/ 	.word	0x000000ff
        /*0540*/ 	.word	0x00000000
        /*0544*/ 	.short	0x010a
        /*0546*/ 	.byte	0x07
	.zero		1


	//   ....[65]....
        /*0548*/ 	.word	0x00003db0
        /*054c*/ 	.word	0x00000000
        /*0550*/ 	.word	0x00000080
        /*0554*/ 	.short	0x010a
        /*0556*/ 	.byte	0xff
	.zero		1


	//   ....[66]....
        /*0558*/ 	.word	0x00003e70
        /*055c*/ 	.word	0x00000000
        /*0560*/ 	.word	0x00000000
        /*0564*/ 	.short	0x0101
        /*0566*/ 	.byte	0xff
	.zero		1


	//   ....[67]....
        /*0568*/ 	.word	0x00004190
        /*056c*/ 	.word	0x000000ff
        /*0570*/ 	.word	0x00000078
        /*0574*/ 	.short	0x010a
        /*0576*/ 	.byte	0x07
	.zero		1


	//   ....[68]....
        /*0578*/ 	.word	0x00004390
        /*057c*/ 	.word	0x000000ff
        /*0580*/ 	.word	0x00000050
        /*0584*/ 	.short	0x010a
        /*0586*/ 	.byte	0x07
	.zero		1


	//   ....[69]....
        /*0588*/ 	.word	0x00004510
        /*058c*/ 	.word	0x000000ff
        /*0590*/ 	.word	0x00000030
        /*0594*/ 	.short	0x010b
        /*0596*/ 	.byte	0x07
	.zero		1


	//   ....[70]....
        /*0598*/ 	.word	0x00004520
        /*059c*/ 	.word	0x000000ff
        /*05a0*/ 	.word	0x00000000
        /*05a4*/ 	.short	0x0101
        /*05a6*/ 	.byte	0x15
	.zero		1


	//   ....[71]....
        /*05a8*/ 	.word	0x00004540
        /*05ac*/ 	.word	0x000000ff
        /*05b0*/ 	.word	0x00000058
        /*05b4*/ 	.short	0x010a
        /*05b6*/ 	.byte	0x07
	.zero		1


	//   ....[72]....
        /*05b8*/ 	.word	0x00004680
        /*05bc*/ 	.word	0x000000ff
        /*05c0*/ 	.word	0x00000038
        /*05c4*/ 	.short	0x010b
        /*05c6*/ 	.byte	0x07
	.zero		1


	//   ....[73]....
        /*05c8*/ 	.word	0x00004690
        /*05cc*/ 	.word	0x000000ff
        /*05d0*/ 	.word	0x00000000
        /*05d4*/ 	.short	0x0101
        /*05d6*/ 	.byte	0x0f
	.zero		1


	//   ....[74]....
        /*05d8*/ 	.word	0x000046b0
        /*05dc*/ 	.word	0x000000ff
        /*05e0*/ 	.word	0x00000060
        /*05e4*/ 	.short	0x010a
        /*05e6*/ 	.byte	0x07
	.zero		1


	//   ....[75]....
        /*05e8*/ 	.word	0x00004800
        /*05ec*/ 	.word	0x000000ff
        /*05f0*/ 	.word	0x00000040
        /*05f4*/ 	.short	0x010b
        /*05f6*/ 	.byte	0x07
	.zero		1


	//   ....[76]....
        /*05f8*/ 	.word	0x00004810
        /*05fc*/ 	.word	0x000000ff
        /*0600*/ 	.word	0x00000000
        /*0604*/ 	.short	0x0101
        /*0606*/ 	.byte	0x0e
	.zero		1


	//   ....[77]....
        /*0608*/ 	.word	0x00004830
        /*060c*/ 	.word	0x000000ff
        /*0610*/ 	.word	0x00000068
        /*0614*/ 	.short	0x010a
        /*0616*/ 	.byte	0x07
	.zero		1


	//   ....[78]....
        /*0618*/ 	.word	0x00004990
        /*061c*/ 	.word	0x000000ff
        /*0620*/ 	.word	0x00000048
        /*0624*/ 	.short	0x010b
        /*0626*/ 	.byte	0x07
	.zero		1


	//   ....[79]....
        /*0628*/ 	.word	0x000049a0
        /*062c*/ 	.word	0x000000ff
        /*0630*/ 	.word	0x00000000
        /*0634*/ 	.short	0x0101
        /*0636*/ 	.byte	0x0d
	.zero		1


	//   ....[80]....
        /*0638*/ 	.word	0x000049c0
        /*063c*/ 	.word	0x000000ff
        /*0640*/ 	.word	0x00000050
        /*0644*/ 	.short	0x010a
        /*0646*/ 	.byte	0x07
	.zero		1


	//   ....[81]....
        /*0648*/ 	.word	0x00004b10
        /*064c*/ 	.word	0x000000ff
        /*0650*/ 	.word	0x00000030
        /*0654*/ 	.short	0x010b
        /*0656*/ 	.byte	0x07
	.zero		1


	//   ....[82]....
        /*0658*/ 	.word	0x00004b20
        /*065c*/ 	.word	0x000000ff
        /*0660*/ 	.word	0x00000000
        /*0664*/ 	.short	0x0101
        /*0666*/ 	.byte	0x15
	.zero		1


	//   ....[83]....
        /*0668*/ 	.word	0x00004b40
        /*066c*/ 	.word	0x000000ff
        /*0670*/ 	.word	0x00000058
        /*0674*/ 	.short	0x010a
        /*0676*/ 	.byte	0x07
	.zero		1


	//   ....[84]....
        /*0678*/ 	.word	0x00004ca0
        /*067c*/ 	.word	0x000000ff
        /*0680*/ 	.word	0x00000038
        /*0684*/ 	.short	0x010b
        /*0686*/ 	.byte	0x07
	.zero		1


	//   ....[85]....
        /*0688*/ 	.word	0x00004cb0
        /*068c*/ 	.word	0x000000ff
        /*0690*/ 	.word	0x00000000
        /*0694*/ 	.short	0x0101
        /*0696*/ 	.byte	0x0f
	.zero		1


	//   ....[86]....
        /*0698*/ 	.word	0x00004cc0
        /*069c*/ 	.word	0x000000ff
        /*06a0*/ 	.word	0x00000060
        /*06a4*/ 	.short	0x010a
        /*06a6*/ 	.byte	0x07
	.zero		1


	//   ....[87]....
        /*06a8*/ 	.word	0x00004e60
        /*06ac*/ 	.word	0x000000ff
        /*06b0*/ 	.word	0x00000040
        /*06b4*/ 	.short	0x010b
        /*06b6*/ 	.byte	0x07
	.zero		1


	//   ....[88]....
        /*06b8*/ 	.word	0x00004ed0
        /*06bc*/ 	.word	0x000000ff
        /*06c0*/ 	.word	0x00000000
        /*06c4*/ 	.short	0x0101
        /*06c6*/ 	.byte	0x0e
	.zero		1


	//   ....[89]....
        /*06c8*/ 	.word	0x00004f00
        /*06cc*/ 	.word	0x000000ff
        /*06d0*/ 	.word	0x00000068
        /*06d4*/ 	.short	0x010a
        /*06d6*/ 	.byte	0x07
	.zero		1


	//   ....[90]....
        /*06d8*/ 	.word	0x00005100
        /*06dc*/ 	.word	0x000000ff
        /*06e0*/ 	.word	0x00000048
        /*06e4*/ 	.short	0x010b
        /*06e6*/ 	.byte	0x07
	.zero		1


	//   ....[91]....
        /*06e8*/ 	.word	0x00005120
        /*06ec*/ 	.word	0x000000ff
        /*06f0*/ 	.word	0x00000000
        /*06f4*/ 	.short	0x0101
        /*06f6*/ 	.byte	0x0d
	.zero		1


	//   ....[92]....
        /*06f8*/ 	.word	0x00005140
        /*06fc*/ 	.word	0x000000ff
        /*0700*/ 	.word	0x00000050
        /*0704*/ 	.short	0x010a
        /*0706*/ 	.byte	0x07
	.zero		1


	//   ....[93]....
        /*0708*/ 	.word	0x00005160
        /*070c*/ 	.word	0x000000ff
        /*0710*/ 	.word	0x00000058
        /*0714*/ 	.short	0x010a
        /*0716*/ 	.byte	0x07
	.zero		1


	//   ....[94]....
        /*0718*/ 	.word	0x00005180
        /*071c*/ 	.word	0x000000ff
        /*0720*/ 	.word	0x00000060
        /*0724*/ 	.short	0x010a
        /*0726*/ 	.byte	0x07
	.zero		1


	//   ....[95]....
        /*0728*/ 	.word	0x000051d0
        /*072c*/ 	.word	0x00000002
        /*0730*/ 	.word	0x00000068
        /*0734*/ 	.short	0x010a
        /*0736*/ 	.byte	0xff
	.zero		1


	//   ....[96]....
        /*0738*/ 	.word	0x000054f0
        /*073c*/ 	.word	0x00000000
        /*0740*/ 	.word	0x00000080
        /*0744*/ 	.short	0x010a
        /*0746*/ 	.byte	0xff
	.zero		1


	//   ....[97]....
        /*0748*/ 	.word	0x00005600
        /*074c*/ 	.word	0x00000000
        /*0750*/ 	.word	0x00000000
        /*0754*/ 	.short	0x0101
        /*0756*/ 	.byte	0xff
	.zero		1


	//   ....[98]....
        /*0758*/ 	.word	0x00006050
        /*075c*/ 	.word	0x000000ff
        /*0760*/ 	.word	0x00000030
        /*0764*/ 	.short	0x010a
        /*0766*/ 	.byte	0x30
	.zero		1


	//   ....[99]....
        /*0768*/ 	.word	0x00006080
        /*076c*/ 	.word	0x00000057
        /*0770*/ 	.word	0x000000a0
        /*0774*/ 	.short	0x010a
        /*0776*/ 	.byte	0xff
	.zero		1


	//   ....[100]....
        /*0778*/ 	.word	0x00006170
        /*077c*/ 	.word	0x000000ff
        /*0780*/ 	.word	0x00000030
        /*0784*/ 	.short	0x010a
        /*0786*/ 	.byte	0x30
	.zero		1


	//   ....[101]....
        /*0788*/ 	.word	0x00006260
        /*078c*/ 	.word	0x00000057
        /*0790*/ 	.word	0x000000a0
        /*0794*/ 	.short	0x010a
        /*0796*/ 	.byte	0xff
	.zero		1


	//   ....[102]....
        /*0798*/ 	.word	0x00006a30
        /*079c*/ 	.word	0x00000000
        /*07a0*/ 	.word	0x00000000
        /*07a4*/ 	.short	0x0101
        /*07a6*/ 	.byte	0xff
	.zero		1


	//   ....[103]....
        /*07a8*/ 	.word	0x00006a40
        /*07ac*/ 	.word	0x00000003
        /*07b0*/ 	.word	0x00000030
        /*07b4*/ 	.short	0x010a
        /*07b6*/ 	.byte	0xff
	.zero		1


	//   ....[104]....
        /*07b8*/ 	.word	0x00006b20
        /*07bc*/ 	.word	0x00000003
        /*07c0*/ 	.word	0x00000030
        /*07c4*/ 	.short	0x010a
        /*07c6*/ 	.byte	0xff
	.zero		1


	//   ....[105]....
        /*07c8*/ 	.word	0x00007380
        /*07cc*/ 	.word	0x0000005a
        /*07d0*/ 	.word	0x00000000
        /*07d4*/ 	.short	0x0101
        /*07d6*/ 	.byte	0xff
	.zero		1


	//   ....[106]....
        /*07d8*/ 	.word	0x000073a0
        /*07dc*/ 	.word	0x0000005b
        /*07e0*/ 	.word	0x00000030
        /*07e4*/ 	.short	0x010a
        /*07e6*/ 	.byte	0xff
	.zero		1


	//   ....[107]....
        /*07e8*/ 	.word	0x00007470
        /*07ec*/ 	.word	0x0000005b
        /*07f0*/ 	.word	0x00000030
        /*07f4*/ 	.short	0x010a
        /*07f6*/ 	.byte	0xff
	.zero		1


	//   ....[108]....
        /*07f8*/ 	.word	0x00007cd0
        /*07fc*/ 	.word	0x0000005a
        /*0800*/ 	.word	0x00000000
        /*0804*/ 	.short	0x0101
        /*0806*/ 	.byte	0xff
	.zero		1


	//   ....[109]....
        /*0808*/ 	.word	0x00007cf0
        /*080c*/ 	.word	0x0000005b
        /*0810*/ 	.word	0x00000030
        /*0814*/ 	.short	0x010a
        /*0816*/ 	.byte	0xff
	.zero		1


	//   ....[110]....
        /*0818*/ 	.word	0x00007dd0
        /*081c*/ 	.word	0x0000005b
        /*0820*/ 	.word	0x00000030
        /*0824*/ 	.short	0x010a
        /*0826*/ 	.byte	0xff
	.zero		1


	//   ....[111]....
        /*0828*/ 	.word	0x00008670
        /*082c*/ 	.word	0x0000005b
        /*0830*/ 	.word	0x00000000
        /*0834*/ 	.short	0x0101
        /*0836*/ 	.byte	0xff
	.zero		1


	//   ....[112]....
        /*0838*/ 	.word	0x00008690
        /*083c*/ 	.word	0x0000005c
        /*0840*/ 	.word	0x00000030
        /*0844*/ 	.short	0x010a
        /*0846*/ 	.byte	0xff
	.zero		1


	//   ....[113]....
        /*0848*/ 	.word	0x00008760
        /*084c*/ 	.word	0x0000005c
        /*0850*/ 	.word	0x00000030
        /*0854*/ 	.short	0x010a
        /*0856*/ 	.byte	0xff
	.zero		1


	//   ....[114]....
        /*0858*/ 	.word	0x00009040
        /*085c*/ 	.word	0x0000005b
        /*0860*/ 	.word	0x00000000
        /*0864*/ 	.short	0x0101
        /*0866*/ 	.byte	0xff
	.zero		1


	//   ....[115]....
        /*0868*/ 	.word	0x00009060
        /*086c*/ 	.word	0x0000005c
        /*0870*/ 	.word	0x00000030
        /*0874*/ 	.short	0x010a
        /*0876*/ 	.byte	0xff
	.zero		1


	//   ....[116]....
        /*0878*/ 	.word	0x00009130
        /*087c*/ 	.word	0x0000005c
        /*0880*/ 	.word	0x00000030
        /*0884*/ 	.short	0x010a
        /*0886*/ 	.byte	0xff
	.zero		1


	//   ....[117]....
        /*0888*/ 	.word	0x000099e0
        /*088c*/ 	.word	0x0000005b
        /*0890*/ 	.word	0x00000000
        /*0894*/ 	.short	0x0101
        /*0896*/ 	.byte	0xff
	.zero		1


	//   ....[118]....
        /*0898*/ 	.word	0x00009a00
        /*089c*/ 	.word	0x0000005c
        /*08a0*/ 	.word	0x00000030
        /*08a4*/ 	.short	0x010a
        /*08a6*/ 	.byte	0xff
	.zero		1


	//   ....[119]....
        /*08a8*/ 	.word	0x00009ad0
        /*08ac*/ 	.word	0x0000005c
        /*08b0*/ 	.word	0x00000030
        /*08b4*/ 	.short	0x010a
        /*08b6*/ 	.byte	0xff
	.zero		1


	//   ....[120]....
        /*08b8*/ 	.word	0x0000a380
        /*08bc*/ 	.word	0x0000005b
        /*08c0*/ 	.word	0x00000000
        /*08c4*/ 	.short	0x0101
        /*08c6*/ 	.byte	0xff
	.zero		1


	//   ....[121]....
        /*08c8*/ 	.word	0x0000a3a0
        /*08cc*/ 	.word	0x0000005c
        /*08d0*/ 	.word	0x00000030
        /*08d4*/ 	.short	0x010a
        /*08d6*/ 	.byte	0xff
	.zero		1


	//   ....[122]....
        /*08d8*/ 	.word	0x0000a470
        /*08dc*/ 	.word	0x0000005c
        /*08e0*/ 	.word	0x00000030
        /*08e4*/ 	.short	0x010a
        /*08e6*/ 	.byte	0xff
	.zero		1


	//   ....[123]....
        /*08e8*/ 	.word	0x0000a7b0
        /*08ec*/ 	.word	0x000000ff
        /*08f0*/ 	.word	0x00000000
        /*08f4*/ 	.short	0x0101
        /*08f6*/ 	.byte	0x05
	.zero		1


	//   ....[124]....
        /*08f8*/ 	.word	0x0000ad30
        /*08fc*/ 	.word	0x00000002
        /*0900*/ 	.word	0x00000000
        /*0904*/ 	.short	0x0101
        /*0906*/ 	.byte	0xff
	.zero		1


	//   ....[125]....
        /*0908*/ 	.word	0x0000afa0
        /*090c*/ 	.word	0x000000ff
        /*0910*/ 	.word	0x00000000
        /*0914*/ 	.short	0x0101
        /*0916*/ 	.byte	0x04
	.zero		1


	//   ....[126]....
        /*0918*/ 	.word	0x0000afc0
        /*091c*/ 	.word	0x00000003
        /*0920*/ 	.word	0x000000f0
        /*0924*/ 	.short	0x010a
        /*0926*/ 	.byte	0xff
	.zero		1


	//   ....[127]....
        /*0928*/ 	.word	0x0000b020
        /*092c*/ 	.word	0x00000002
        /*0930*/ 	.word	0x00000018
        /*0934*/ 	.short	0x010a
        /*0936*/ 	.byte	0xff
	.zero		1


	//   ....[128]....
        /*0938*/ 	.word	0x0000b080
        /*093c*/ 	.word	0x00000002
        /*0940*/ 	.word	0x00000018
        /*0944*/ 	.short	0x010a
        /*0946*/ 	.byte	0xff
	.zero		1


	//   ....[129]....
        /*0948*/ 	.word	0x0000b0d0
        /*094c*/ 	.word	0x00000002
        /*0950*/ 	.word	0x00000080
        /*0954*/ 	.short	0x010a
        /*0956*/ 	.byte	0xff
	.zero		1


	//   ....[130]....
        /*0958*/ 	.word	0x0000b130
        /*095c*/ 	.word	0x00000000
        /*0960*/ 	.word	0x00000000
        /*0964*/ 	.short	0x010a
        /*0966*/ 	.byte	0xff
	.zero		1


	//   ....[131]....
        /*0968*/ 	.word	0x0000b190
        /*096c*/ 	.word	0x00000000
        /*0970*/ 	.word	0x00000000
        /*0974*/ 	.short	0x010a
        /*0976*/ 	.byte	0xff
	.zero		1


	//   ....[132]....
        /*0978*/ 	.word	0x0000b1e0
        /*097c*/ 	.word	0x00000000
        /*0980*/ 	.word	0x000000e0
        /*0984*/ 	.short	0x010a
        /*0986*/ 	.byte	0xff
	.zero		1


	//   ....[133]....
        /*0988*/ 	.word	0x0000b240
        /*098c*/ 	.word	0x00000000
        /*0990*/ 	.word	0x00000090
        /*0994*/ 	.short	0x010a
        /*0996*/ 	.byte	0xff
	.zero		1


	//   ....[134]....
        /*0998*/ 	.word	0x0000b290
        /*099c*/ 	.word	0x00000000
        /*09a0*/ 	.word	0x00000080
        /*09a4*/ 	.short	0x010a
        /*09a6*/ 	.byte	0xff
	.zero		1


	//   ....[135]....
        /*09a8*/ 	.word	0x0000b2f0
        /*09ac*/ 	.word	0x00000000
        /*09b0*/ 	.word	0x00000090
        /*09b4*/ 	.short	0x010a
        /*09b6*/ 	.byte	0xff
	.zero		1


	//   ....[136]....
        /*09b8*/ 	.word	0x0000b340
        /*09bc*/ 	.word	0x00000000
        /*09c0*/ 	.word	0x00000080
        /*09c4*/ 	.short	0x010a
        /*09c6*/ 	.byte	0xff
	.zero		1


	//   ....[137]....
        /*09c8*/ 	.word	0x0000b3a0
        /*09cc*/ 	.word	0x00000003
        /*09d0*/ 	.word	0x000000c0
        /*09d4*/ 	.short	0x010a
        /*09d6*/ 	.byte	0xff
	.zero		1


	//   ....[138]....
        /*09d8*/ 	.word	0x0000b400
        /*09dc*/ 	.word	0x00000000
        /*09e0*/ 	.word	0x00000000
        /*09e4*/ 	.short	0x010a
        /*09e6*/ 	.byte	0xff
	.zero		1


	//   ....[139]....
        /*09e8*/ 	.word	0x0000b460
        /*09ec*/ 	.word	0x00000000
        /*09f0*/ 	.word	0x00000000
        /*09f4*/ 	.short	0x010a
        /*09f6*/ 	.byte	0xff
	.zero		1


	//   ....[140]....
        /*09f8*/ 	.word	0x0000b4c0
        /*09fc*/ 	.word	0x00000000
        /*0a00*/ 	.word	0x00000000
        /*0a04*/ 	.short	0x010a
        /*0a06*/ 	.byte	0xff
	.zero		1


	//   ....[141]....
        /*0a08*/ 	.word	0x0000b520
        /*0a0c*/ 	.word	0x00000000
        /*0a10*/ 	.word	0x00000000
        /*0a14*/ 	.short	0x010a
        /*0a16*/ 	.byte	0xff
	.zero		1


	//   ....[142]....
        /*0a18*/ 	.word	0x0000b580
        /*0a1c*/ 	.word	0x00000000
        /*0a20*/ 	.word	0x00000000
        /*0a24*/ 	.short	0x010a
        /*0a26*/ 	.byte	0xff
	.zero		1


	//   ....[143]....
        /*0a28*/ 	.word	0x0000b5d0
        /*0a2c*/ 	.word	0x00000000
        /*0a30*/ 	.word	0x00000080
        /*0a34*/ 	.short	0x010a
        /*0a36*/ 	.byte	0xff
	.zero		1


	//   ....[144]....
        /*0a38*/ 	.word	0x0000b630
        /*0a3c*/ 	.word	0x00000000
        /*0a40*/ 	.word	0x00000078
        /*0a44*/ 	.short	0x010a
        /*0a46*/ 	.byte	0xff
	.zero		1


	//   ....[145]....
        /*0a48*/ 	.word	0x0000b690
        /*0a4c*/ 	.word	0x00000003
        /*0a50*/ 	.word	0x00000050
        /*0a54*/ 	.short	0x010a
        /*0a56*/ 	.byte	0xff
	.zero		1


	//   ....[146]....
        /*0a58*/ 	.word	0x0000b6f0
        /*0a5c*/ 	.word	0x00000003
        /*0a60*/ 	.word	0x00000058
        /*0a64*/ 	.short	0x010a
        /*0a66*/ 	.byte	0xff
	.zero		1


	//   ....[147]....
        /*0a68*/ 	.word	0x0000b750
        /*0a6c*/ 	.word	0x00000003
        /*0a70*/ 	.word	0x00000060
        /*0a74*/ 	.short	0x010a
        /*0a76*/ 	.byte	0xff
	.zero		1


	//   ....[148]....
        /*0a78*/ 	.word	0x0000b7b0
        /*0a7c*/ 	.word	0x00000003
        /*0a80*/ 	.word	0x00000068
        /*0a84*/ 	.short	0x010a
        /*0a86*/ 	.byte	0xff
	.zero		1


	//   ....[149]....
        /*0a88*/ 	.word	0x0000b810
        /*0a8c*/ 	.word	0x00000003
        /*0a90*/ 	.word	0x00000050
        /*0a94*/ 	.short	0x010a
        /*0a96*/ 	.byte	0xff
	.zero		1


	//   ....[150]....
        /*0a98*/ 	.word	0x0000b870
        /*0a9c*/ 	.word	0x00000003
        /*0aa0*/ 	.word	0x00000058
        /*0aa4*/ 	.short	0x010a
        /*0aa6*/ 	.byte	0xff
	.zero		1


	//   ....[151]....
        /*0aa8*/ 	.word	0x0000b8d0
        /*0aac*/ 	.word	0x00000003
        /*0ab0*/ 	.word	0x00000060
        /*0ab4*/ 	.short	0x010a
        /*0ab6*/ 	.byte	0xff
	.zero		1


	//   ....[152]....
        /*0ab8*/ 	.word	0x0000b930
        /*0abc*/ 	.word	0x00000003
        /*0ac0*/ 	.word	0x00000068
        /*0ac4*/ 	.short	0x010a
        /*0ac6*/ 	.byte	0xff
	.zero		1


	//   ....[153]....
        /*0ac8*/ 	.word	0x0000b990
        /*0acc*/ 	.word	0x00000003
        /*0ad0*/ 	.word	0x00000050
        /*0ad4*/ 	.short	0x010a
        /*0ad6*/ 	.byte	0xff
	.zero		1


	//   ....[154]....
        /*0ad8*/ 	.word	0x0000b9f0
        /*0adc*/ 	.word	0x00000003
        /*0ae0*/ 	.word	0x00000058
        /*0ae4*/ 	.short	0x010a
        /*0ae6*/ 	.byte	0xff
	.zero		1


	//   ....[155]....
        /*0ae8*/ 	.word	0x0000ba50
        /*0aec*/ 	.word	0x00000003
        /*0af0*/ 	.word	0x00000060
        /*0af4*/ 	.short	0x010a
        /*0af6*/ 	.byte	0xff
	.zero		1


	//   ....[156]....
        /*0af8*/ 	.word	0x0000baa0
        /*0afc*/ 	.word	0x00000000
        /*0b00*/ 	.word	0x00000080
        /*0b04*/ 	.short	0x010a
        /*0b06*/ 	.byte	0xff
	.zero		1


	//   ....[157]....
        /*0b08*/ 	.word	0x0000bb00
        /*0b0c*/ 	.word	0x00000002
        /*0b10*/ 	.word	0x00000030
        /*0b14*/ 	.short	0x010a
        /*0b16*/ 	.byte	0xff
	.zero		1


	//   ....[158]....
        /*0b18*/ 	.word	0x0000bb50
        /*0b1c*/ 	.word	0x00000057
        /*0b20*/ 	.word	0x000000a0
        /*0b24*/ 	.short	0x010a
        /*0b26*/ 	.byte	0xff
	.zero		1


	//   ....[159]....
        /*0b28*/ 	.word	0x0000bba0
        /*0b2c*/ 	.word	0x00000003
        /*0b30*/ 	.word	0x00000030
        /*0b34*/ 	.short	0x010a
        /*0b36*/ 	.byte	0xff
	.zero		1


	//   ....[160]....
        /*0b38*/ 	.word	0x0000bbf0
        /*0b3c*/ 	.word	0x0000005b
        /*0b40*/ 	.word	0x00000030
        /*0b44*/ 	.short	0x010a
        /*0b46*/ 	.byte	0xff
	.zero		1


	//   ....[161]....
        /*0b48*/ 	.word	0x0000bc40
        /*0b4c*/ 	.word	0x0000005b
        /*0b50*/ 	.word	0x00000030
        /*0b54*/ 	.short	0x010a
        /*0b56*/ 	.byte	0xff
	.zero		1


	//   ....[162]....
        /*0b58*/ 	.word	0x0000bc90
        /*0b5c*/ 	.word	0x0000005c
        /*0b60*/ 	.word	0x00000030
        /*0b64*/ 	.short	0x010a
        /*0b66*/ 	.byte	0xff
	.zero		1


	//   ....[163]....
        /*0b68*/ 	.word	0x0000bce0
        /*0b6c*/ 	.word	0x0000005c
        /*0b70*/ 	.word	0x00000030
        /*0b74*/ 	.short	0x010a
        /*0b76*/ 	.byte	0xff
	.zero		1


	//   ....[164]....
        /*0b78*/ 	.word	0x0000bd30
        /*0b7c*/ 	.word	0x0000005c
        /*0b80*/ 	.word	0x00000030
        /*0b84*/ 	.short	0x010a
        /*0b86*/ 	.byte	0xff
	.zero		1


	//   ....[165]....
        /*0b88*/ 	.word	0x0000bd80
        /*0b8c*/ 	.word	0x0000005c
        /*0b90*/ 	.word	0x00000030
        /*0b94*/ 	.short	0x010a
        /*0b96*/ 	.byte	0xff
	.zero		1


	//----- nvinfo : EIATTR_NUM_MBARRIERS
	.align		4
.L_47:
        /*0b98*/ 	.byte	0x03, 0x38
        /*0b9a*/ 	.short	0x0020


	//----- nvinfo : EIATTR_EXIT_INSTR_OFFSETS
	.align		4
        /*0b9c*/ 	.byte	0x04, 0x1c
        /*0b9e*/ 	.short	(.L_49 - .L_48)


	//   ....[0]....
.L_48:
        /*0ba0*/ 	.word	0x000025a0


	//   ....[1]....
        /*0ba4*/ 	.word	0x00002a90


	//   ....[2]....
        /*0ba8*/ 	.word	0x00002af0


	//   ....[3]....
        /*0bac*/ 	.word	0x00003bb0


	//   ....[4]....
        /*0bb0*/ 	.word	0x00005200


	//   ....[5]....
        /*0bb4*/ 	.word	0x00005240


	//   ....[6]....
        /*0bb8*/ 	.word	0x0000ae90


	//   ....[7]....
        /*0bbc*/ 	.word	0x0000af10


	//   ....[8]....
        /*0bc0*/ 	.word	0x0000af40


	//   ....[9]....
        /*0bc4*/ 	.word	0x0000afb0


	//----- nvinfo : EIATTR_MAX_THREADS
	.align		4
.L_49:
        /*0bc8*/ 	.byte	0x04, 0x05
        /*0bca*/ 	.short	(.L_51 - .L_50)
.L_50:
        /*0bcc*/ 	.word	0x00000100
        /*0bd0*/ 	.word	0x00000001
        /*0bd4*/ 	.word	0x00000001


	//----- nvinfo : EIATTR_CRS_STACK_SIZE
	.align		4
.L_51:
        /*0bd8*/ 	.byte	0x04, 0x1e
        /*0bda*/ 	.short	(.L_53 - .L_52)
.L_52:
        /*0bdc*/ 	.word	0x00000000


	//----- nvinfo : EIATTR_CBANK_PARAM_SIZE
	.align		4
.L_53:
        /*0be0*/ 	.byte	0x03, 0x19
        /*0be2*/ 	.short	0x0800


	//----- nvinfo : EIATTR_PARAM_CBANK
	.align		4
        /*0be4*/ 	.byte	0x04, 0x0a
        /*0be6*/ 	.short	(.L_55 - .L_54)
	.align		4
.L_54:
        /*0be8*/ 	.word	index@(.nv.constant0._ZN7cutlass13device_kernelINS_4gemm6kernel13GemmUniversalIN4cute5tupleIJiiiiEEENS1_10collective13CollectiveMmaINS1_35MainloopSm100TmaUmmaWarpSpecializedILi3ELi2ELi4ENS5_IJNS4_1CILi1EEESB_SB_EEEEENS5_IJNSA_ILi128EEESE_NSA_ILi64EEEEEENS_10tfloat32_tENS5_IJlSB_lEEESH_SI_NS4_8TiledMMAINS4_8MMA_AtomIJNS4_17SM100_MMA_TF32_SSISH_SH_fLi128ELi128ELNS4_4UMMA5MajorE0ELSN_0ELNSM_7ScaleInE0ELSO_0EEEEEENS4_6LayoutISC_NS5_IJNSA_ILi0EEESS_SS_EEEEENS5_IJNS4_10UnderscoreESV_SV_EEEEENS4_13SM90_TMA_LOADENS4_14ComposedLayoutINS4_7SwizzleILi3ELi4ELi3EEENS4_18smem_ptr_flag_bitsILi32EEENSR_INS5_IJNSA_ILi8EEENSA_ILi32EEEEEENS5_IJS15_SB_EEEEEEEvNS4_8identityESY_S19_vS1A_EENS_8epilogue10collective18CollectiveEpilogueINS1C_23Sm100TmaWarpSpecializedILi4ELi2ELi16ELb1ELb0EEEJSG_NS5_IJNSR_ISE_SB_EENSR_INSA_ILi16EEESB_EEEEESH_SI_SH_SI_NS1C_6fusion15FusionCallbacksIS1G_NS1L_17LinearCombinationISH_fSH_fLNS_15FloatRoundStyleE2EEESG_S1K_JEEENS4_5SM1004TMEM4LOAD26SM100_TMEM_LOAD_32dp32b16xESY_NSZ_INS10_ILi2ELi4ELi3EEES13_NSR_INS5_IJS14_S1I_EEENS5_IJS1I_SB_EEEEEEENS4_39AutoVectorizingCopyWithAssumedAlignmentILi128EEENS4_14SM90_TMA_STOREES1Z_S21_S21_EEEvvEEEEvNT_6ParamsE)
        /*0bec*/ 	.short	0x0380
        /*0bee*/ 	.short	0x0800


	//----- nvinfo : EIATTR_SW_WAR
	.align		4
.L_55:
        /*0bf0*/ 	.byte	0x04, 0x36
        /*0bf2*/ 	.short	(.L_57 - .L_56)
.L_56:
        /*0bf4*/ 	.word	0x00000008
.L_57:


//--------------------- .nv.callgraph             --------------------------
	.section	.nv.callgraph,"",@"SHT_CUDA_CALLGRAPH"
	.align	4
	.sectionentsize	8
	.align		4
        /*0000*/ 	.word	0x00000000
	.align		4
        /*0004*/ 	.word	0xffffffff
	.align		4
        /*0008*/ 	.word	index@(_ZN7cutlass13device_kernelINS_4gemm6kernel13GemmUniversalIN4cute5tupleIJiiiiEEENS1_10collective13CollectiveMmaINS1_35MainloopSm100TmaUmmaWarpSpecializedILi3ELi2ELi4ENS5_IJNS4_1CILi1EEESB_SB_EEEEENS5_IJNSA_ILi128EEESE_NSA_ILi64EEEEEENS_10tfloat32_tENS5_IJlSB_lEEESH_SI_NS4_8TiledMMAINS4_8MMA_AtomIJNS4_17SM100_MMA_TF32_SSISH_SH_fLi128ELi128ELNS4_4UMMA5MajorE0ELSN_0ELNSM_7ScaleInE0ELSO_0EEEEEENS4_6LayoutISC_NS5_IJNSA_ILi0EEESS_SS_EEEEENS5_IJNS4_10UnderscoreESV_SV_EEEEENS4_13SM90_TMA_LOADENS4_14ComposedLayoutINS4_7SwizzleILi3ELi4ELi3EEENS4_18smem_ptr_flag_bitsILi32EEENSR_INS5_IJNSA_ILi8EEENSA_ILi32EEEEEENS5_IJS15_SB_EEEEEEEvNS4_8identityESY_S19_vS1A_EENS_8epilogue10collective18CollectiveEpilogueINS1C_23Sm100TmaWarpSpecializedILi4ELi2ELi16ELb1ELb0EEEJSG_NS5_IJNSR_ISE_SB_EENSR_INSA_ILi16EEESB_EEEEESH_SI_SH_SI_NS1C_6fusion15FusionCallbacksIS1G_NS1L_17LinearCombinationISH_fSH_fLNS_15FloatRoundStyleE2EEESG_S1K_JEEENS4_5SM1004TMEM4LOAD26SM100_TMEM_LOAD_32dp32b16xESY_NSZ_INS10_ILi2ELi4ELi3EEES13_NSR_INS5_IJS14_S1I_EEENS5_IJS1I_SB_EEEEEEENS4_39AutoVectorizingCopyWithAssumedAlignmentILi128EEENS4_14SM90_TMA_STOREES1Z_S21_S21_EEEvvEEEEvNT_6ParamsE)
	.align		4
        /*000c*/ 	.word	index@(__assertfail)
	.align		4
        /*0010*/ 	.word	0x00000000
	.align		4
        /*0014*/ 	.word	0xfffffffe
	.align		4
        /*0018*/ 	.word	0x00000000
	.align		4
        /*001c*/ 	.word	0xfffffffd
	.align		4
        /*0020*/ 	.word	0x00000000
	.align		4
        /*0024*/ 	.word	0xfffffffc


//--------------------- .nv.constant4             --------------------------
	.section	.nv.constant4,"a",@progbits
	.align	8
	.align		8
.nv.constant4:
        /*0000*/ 	.dword	__assertfail
	.align		8
        /*0008*/ 	.dword	__unnamed_1
	.align		8
        /*0010*/ 	.dword	__unnamed_2
	.align		8
        /*0018*/ 	.dword	_ZN40_INTERNAL_0fd9e3e4_4_k_cu_82fc8877_239154cuda3std3__45__cpo5beginE
	.align		8
        /*0020*/ 	.dword	_ZN40_INTERNAL_0fd9e3e4_4_k_cu_82fc8877_239154cuda3std3__45__cpo3endE
	.align		8
        /*0028*/ 	.dword	_ZN40_INTERNAL_0fd9e3e4_4_k_cu_82fc8877_239154cuda3std3__45__cpo6cbeginE
	.align		8
        /*0030*/ 	.dword	_ZN40_INTERNAL_0fd9e3e4_4_k_cu_82fc8877_239154cuda3std3__45__cpo4cendE
	.align		8
        /*0038*/ 	.dword	_ZN40_INTERNAL_0fd9e3e4_4_k_cu_82fc8877_239154cuda3std3__442_GLOBAL__N__0fd9e3e4_4_k_cu_82fc8877_239156ignoreE
	.align		8
        /*0040*/ 	.dword	_ZN40_INTERNAL_0fd9e3e4_4_k_cu_82fc8877_239154cuda3std3__419piecewise_constructE
	.align		8
        /*0048*/ 	.dword	_ZN40_INTERNAL_0fd9e3e4_4_k_cu_82fc8877_239154cuda3std3__48in_placeE
	.align		8
        /*0050*/ 	.dword	_ZN40_INTERNAL_0fd9e3e4_4_k_cu_82fc8877_239154cuda3std6ranges3__45__cpo4swapE
	.align		8
        /*0058*/ 	.dword	_ZN40_INTERNAL_0fd9e3e4_4_k_cu_82fc8877_239154cuda3std6ranges3__45__cpo9iter_moveE
	.align		8
        /*0060*/ 	.dword	_ZN40_INTERNAL_0fd9e3e4_4_k_cu_82fc8877_239154cute7productE
	.align		8
        /*0068*/ 	.dword	_ZN40_INTERNAL_0fd9e3e4_4_k_cu_82fc8877_239154cute1_E
	.align		8
        /*0070*/ 	.dword	$str$25
	.align		8
        /*0078*/ 	.dword	$str$26
	.align		8
        /*0080*/ 	.dword	$str$27
	.align		8
        /*0088*/ 	.dword	$str$28


//--------------------- .text._ZN7cutlass13device_kernelINS_4gemm6kernel13GemmUniversalIN4cute5tupleIJiiiiEEENS1_10collective13CollectiveMmaINS1_35MainloopSm100TmaUmmaWarpSpecializedILi3ELi2ELi4ENS5_IJNS4_1CILi1EEESB_SB_EEEEENS5_IJNSA_ILi128EEESE_NSA_ILi64EEEEEENS_10tfloat32_tENS5_IJlSB_lEEESH_SI_NS4_8TiledMMAINS4_8MMA_AtomIJNS4_17SM100_MMA_TF32_SSISH_SH_fLi128ELi128ELNS4_4UMMA5MajorE0ELSN_0ELNSM_7ScaleInE0ELSO_0EEEEEENS4_6LayoutISC_NS5_IJNSA_ILi0EEESS_SS_EEEEENS5_IJNS4_10UnderscoreESV_SV_EEEEENS4_13SM90_TMA_LOADENS4_14ComposedLayoutINS4_7SwizzleILi3ELi4ELi3EEENS4_18smem_ptr_flag_bitsILi32EEENSR_INS5_IJNSA_ILi8EEENSA_ILi32EEEEEENS5_IJS15_SB_EEEEEEEvNS4_8identityESY_S19_vS1A_EENS_8epilogue10collective18CollectiveEpilogueINS1C_23Sm100TmaWarpSpecializedILi4ELi2ELi16ELb1ELb0EEEJSG_NS5_IJNSR_ISE_SB_EENSR_INSA_ILi16EEESB_EEEEESH_SI_SH_SI_NS1C_6fusion15FusionCallbacksIS1G_NS1L_17LinearCombinationISH_fSH_fLNS_15FloatRoundStyleE2EEESG_S1K_JEEENS4_5SM1004TMEM4LOAD26SM100_TMEM_LOAD_32dp32b16xESY_NSZ_INS10_ILi2ELi4ELi3EEES13_NSR_INS5_IJS14_S1I_EEENS5_IJS1I_SB_EEEEEEENS4_39AutoVectorizingCopyWithAssumedAlignmentILi128EEENS4_14SM90_TMA_STOREES1Z_S21_S21_EEEvvEEEEvNT_6ParamsE --------------------------
	.section	.text._ZN7cutlass13device_kernelINS_4gemm6kernel13GemmUniversalIN4cute5tupleIJiiiiEEENS1_10collective13CollectiveMmaINS1_35MainloopSm100TmaUmmaWarpSpecializedILi3ELi2ELi4ENS5_IJNS4_1CILi1EEESB_SB_EEEEENS5_IJNSA_ILi128EEESE_NSA_ILi64EEEEEENS_10tfloat32_tENS5_IJlSB_lEEESH_SI_NS4_8TiledMMAINS4_8MMA_AtomIJNS4_17SM100_MMA_TF32_SSISH_SH_fLi128ELi128ELNS4_4UMMA5MajorE0ELSN_0ELNSM_7ScaleInE0ELSO_0EEEEEENS4_6LayoutISC_NS5_IJNSA_ILi0EEESS_SS_EEEEENS5_IJNS4_10UnderscoreESV_SV_EEEEENS4_13SM90_TMA_LOADENS4_14ComposedLayoutINS4_7SwizzleILi3ELi4ELi3EEENS4_18smem_ptr_flag_bitsILi32EEENSR_INS5_IJNSA_ILi8EEENSA_ILi32EEEEEENS5_IJS15_SB_EEEEEEEvNS4_8identityESY_S19_vS1A_EENS_8epilogue10collective18CollectiveEpilogueINS1C_23Sm100TmaWarpSpecializedILi4ELi2ELi16ELb1ELb0EEEJSG_NS5_IJNSR_ISE_SB_EENSR_INSA_ILi16EEESB_EEEEESH_SI_SH_SI_NS1C_6fusion15FusionCallbacksIS1G_NS1L_17LinearCombinationISH_fSH_fLNS_15FloatRoundStyleE2EEESG_S1K_JEEENS4_5SM1004TMEM4LOAD26SM100_TMEM_LOAD_32dp32b16xESY_NSZ_INS10_ILi2ELi4ELi3EEES13_NSR_INS5_IJS14_S1I_EEENS5_IJS1I_SB_EEEEEEENS4_39AutoVectorizingCopyWithAssumedAlignmentILi128EEENS4_14SM90_TMA_STOREES1Z_S21_S21_EEEvvEEEEvNT_6ParamsE,"ax",@progbits
	.align	128
.text._ZN7cutlass13device_kernelINS_4gemm6kernel13GemmUniversalIN4cute5tupleIJiiiiEEENS1_10collective13CollectiveMmaINS1_35MainloopSm100TmaUmmaWarpSpecializedILi3ELi2ELi4ENS5_IJNS4_1CILi1EEESB_SB_EEEEENS5_IJNSA_ILi128EEESE_NSA_ILi64EEEEEENS_10tfloat32_tENS5_IJlSB_lEEESH_SI_NS4_8TiledMMAINS4_8MMA_AtomIJNS4_17SM100_MMA_TF32_SSISH_SH_fLi128ELi128ELNS4_4UMMA5MajorE0ELSN_0ELNSM_7ScaleInE0ELSO_0EEEEEENS4_6LayoutISC_NS5_IJNSA_ILi0EEESS_SS_EEEEENS5_IJNS4_10UnderscoreESV_SV_EEEEENS4_13SM90_TMA_LOADENS4_14ComposedLayoutINS4_7SwizzleILi3ELi4ELi3EEENS4_18smem_ptr_flag_bitsILi32EEENSR_INS5_IJNSA_ILi8EEENSA_ILi32EEEEEENS5_IJS15_SB_EEEEEEEvNS4_8identityESY_S19_vS1A_EENS_8epilogue10collective18CollectiveEpilogueINS1C_23Sm100TmaWarpSpecializedILi4ELi2ELi16ELb1ELb0EEEJSG_NS5_IJNSR_ISE_SB_EENSR_INSA_ILi16EEESB_EEEEESH_SI_SH_SI_NS1C_6fusion15FusionCallbacksIS1G_NS1L_17LinearCombinationISH_fSH_fLNS_15FloatRoundStyleE2EEESG_S1K_JEEENS4_5SM1004TMEM4LOAD26SM100_TMEM_LOAD_32dp32b16xESY_NSZ_INS10_ILi2ELi4ELi3EEES13_NSR_INS5_IJS14_S1I_EEENS5_IJS1I_SB_EEEEEEENS4_39AutoVectorizingCopyWithAssumedAlignmentILi128EEENS4_14SM90_TMA_STOREES1Z_S21_S21_EEEvvEEEEvNT_6ParamsE:
        .type           _ZN7cutlass13device_kernelINS_4gemm6kernel13GemmUniversalIN4cute5tupleIJiiiiEEENS1_10collective13CollectiveMmaINS1_35MainloopSm100TmaUmmaWarpSpecializedILi3ELi2ELi4ENS5_IJNS4_1CILi1EEESB_SB_EEEEENS5_IJNSA_ILi128EEESE_NSA_ILi64EEEEEENS_10tfloat32_tENS5_IJlSB_lEEESH_SI_NS4_8TiledMMAINS4_8MMA_AtomIJNS4_17SM100_MMA_TF32_SSISH_SH_fLi128ELi128ELNS4_4UMMA5MajorE0ELSN_0ELNSM_7ScaleInE0ELSO_0EEEEEENS4_6LayoutISC_NS5_IJNSA_ILi0EEESS_SS_EEEEENS5_IJNS4_10UnderscoreESV_SV_EEEEENS4_13SM90_TMA_LOADENS4_14ComposedLayoutINS4_7SwizzleILi3ELi4ELi3EEENS4_18smem_ptr_flag_bitsILi32EEENSR_INS5_IJNSA_ILi8EEENSA_ILi32EEEEEENS5_IJS15_SB_EEEEEEEvNS4_8identityESY_S19_vS1A_EENS_8epilogue10collective18CollectiveEpilogueINS1C_23Sm100TmaWarpSpecializedILi4ELi2ELi16ELb1ELb0EEEJSG_NS5_IJNSR_ISE_SB_EENSR_INSA_ILi16EEESB_EEEEESH_SI_SH_SI_NS1C_6fusion15FusionCallbacksIS1G_NS1L_17LinearCombinationISH_fSH_fLNS_15FloatRoundStyleE2EEESG_S1K_JEEENS4_5SM1004TMEM4LOAD26SM100_TMEM_LOAD_32dp32b16xESY_NSZ_INS10_ILi2ELi4ELi3EEES13_NSR_INS5_IJS14_S1I_EEENS5_IJS1I_SB_EEEEEEENS4_39AutoVectorizingCopyWithAssumedAlignmentILi128EEENS4_14SM90_TMA_STOREES1Z_S21_S21_EEEvvEEEEvNT_6ParamsE,@function
        .size           _ZN7cutlass13device_kernelINS_4gemm6kernel13GemmUniversalIN4cute5tupleIJiiiiEEENS1_10collective13CollectiveMmaINS1_35MainloopSm100TmaUmmaWarpSpecializedILi3ELi2ELi4ENS5_IJNS4_1CILi1EEESB_SB_EEEEENS5_IJNSA_ILi128EEESE_NSA_ILi64EEEEEENS_10tfloat32_tENS5_IJlSB_lEEESH_SI_NS4_8TiledMMAINS4_8MMA_AtomIJNS4_17SM100_MMA_TF32_SSISH_SH_fLi128ELi128ELNS4_4UMMA5MajorE0ELSN_0ELNSM_7ScaleInE0ELSO_0EEEEEENS4_6LayoutISC_NS5_IJNSA_ILi0EEESS_SS_EEEEENS5_IJNS4_10UnderscoreESV_SV_EEEEENS4_13SM90_TMA_LOADENS4_14ComposedLayoutINS4_7SwizzleILi3ELi4ELi3EEENS4_18smem_ptr_flag_bitsILi32EEENSR_INS5_IJNSA_ILi8EEENSA_ILi32EEEEEENS5_IJS15_SB_EEEEEEEvNS4_8identityESY_S19_vS1A_EENS_8epilogue10collective18CollectiveEpilogueINS1C_23Sm100TmaWarpSpecializedILi4ELi2ELi16ELb1ELb0EEEJSG_NS5_IJNSR_ISE_SB_EENSR_INSA_ILi16EEESB_EEEEESH_SI_SH_SI_NS1C_6fusion15FusionCallbacksIS1G_NS1L_17LinearCombinationISH_fSH_fLNS_15FloatRoundStyleE2EEESG_S1K_JEEENS4_5SM1004TMEM4LOAD26SM100_TMEM_LOAD_32dp32b16xESY_NSZ_INS10_ILi2ELi4ELi3EEES13_NSR_INS5_IJS14_S1I_EEENS5_IJS1I_SB_EEEEEEENS4_39AutoVectorizingCopyWithAssumedAlignmentILi128EEENS4_14SM90_TMA_STOREES1Z_S21_S21_EEEvvEEEEvNT_6ParamsE,(.L_x_217 - _ZN7cutlass13device_kernelINS_4gemm6kernel13GemmUniversalIN4cute5tupleIJiiiiEEENS1_10collective13CollectiveMmaINS1_35MainloopSm100TmaUmmaWarpSpecializedILi3ELi2ELi4ENS5_IJNS4_1CILi1EEESB_SB_EEEEENS5_IJNSA_ILi128EEESE_NSA_ILi64EEEEEENS_10tfloat32_tENS5_IJlSB_lEEESH_SI_NS4_8TiledMMAINS4_8MMA_AtomIJNS4_17SM100_MMA_TF32_SSISH_SH_fLi128ELi128ELNS4_4UMMA5MajorE0ELSN_0ELNSM_7ScaleInE0ELSO_0EEEEEENS4_6LayoutISC_NS5_IJNSA_ILi0EEESS_SS_EEEEENS5_IJNS4_10UnderscoreESV_SV_EEEEENS4_13SM90_TMA_LOADENS4_14ComposedLayoutINS4_7SwizzleILi3ELi4ELi3EEENS4_18smem_ptr_flag_bitsILi32EEENSR_INS5_IJNSA_ILi8EEENSA_ILi32EEEEEENS5_IJS15_SB_EEEEEEEvNS4_8identityESY_S19_vS1A_EENS_8epilogue10collective18CollectiveEpilogueINS1C_23Sm100TmaWarpSpecializedILi4ELi2ELi16ELb1ELb0EEEJSG_NS5_IJNSR_ISE_SB_EENSR_INSA_ILi16EEESB_EEEEESH_SI_SH_SI_NS1C_6fusion15FusionCallbacksIS1G_NS1L_17LinearCombinationISH_fSH_fLNS_15FloatRoundStyleE2EEESG_S1K_JEEENS4_5SM1004TMEM4LOAD26SM100_TMEM_LOAD_32dp32b16xESY_NSZ_INS10_ILi2ELi4ELi3EEES13_NSR_INS5_IJS14_S1I_EEENS5_IJS1I_SB_EEEEEEENS4_39AutoVectorizingCopyWithAssumedAlignmentILi128EEENS4_14SM90_TMA_STOREES1Z_S21_S21_EEEvvEEEEvNT_6ParamsE)
        .other          _ZN7cutlass13device_kernelINS_4gemm6kernel13GemmUniversalIN4cute5tupleIJiiiiEEENS1_10collective13CollectiveMmaINS1_35MainloopSm100TmaUmmaWarpSpecializedILi3ELi2ELi4ENS5_IJNS4_1CILi1EEESB_SB_EEEEENS5_IJNSA_ILi128EEESE_NSA_ILi64EEEEEENS_10tfloat32_tENS5_IJlSB_lEEESH_SI_NS4_8TiledMMAINS4_8MMA_AtomIJNS4_17SM100_MMA_TF32_SSISH_SH_fLi128ELi128ELNS4_4UMMA5MajorE0ELSN_0ELNSM_7ScaleInE0ELSO_0EEEEEENS4_6LayoutISC_NS5_IJNSA_ILi0EEESS_SS_EEEEENS5_IJNS4_10UnderscoreESV_SV_EEEEENS4_13SM90_TMA_LOADENS4_14ComposedLayoutINS4_7SwizzleILi3ELi4ELi3EEENS4_18smem_ptr_flag_bitsILi32EEENSR_INS5_IJNSA_ILi8EEENSA_ILi32EEEEEENS5_IJS15_SB_EEEEEEEvNS4_8identityESY_S19_vS1A_EENS_8epilogue10collective18CollectiveEpilogueINS1C_23Sm100TmaWarpSpecializedILi4ELi2ELi16ELb1ELb0EEEJSG_NS5_IJNSR_ISE_SB_EENSR_INSA_ILi16EEESB_EEEEESH_SI_SH_SI_NS1C_6fusion15FusionCallbacksIS1G_NS1L_17LinearCombinationISH_fSH_fLNS_15FloatRoundStyleE2EEESG_S1K_JEEENS4_5SM1004TMEM4LOAD26SM100_TMEM_LOAD_32dp32b16xESY_NSZ_INS10_ILi2ELi4ELi3EEES13_NSR_INS5_IJS14_S1I_EEENS5_IJS1I_SB_EEEEEEENS4_39AutoVectorizingCopyWithAssumedAlignmentILi128EEENS4_14SM90_TMA_STOREES1Z_S21_S21_EEEvvEEEEvNT_6ParamsE,@"STO_CUDA_ENTRY STV_DEFAULT"
_ZN7cutlass13device_kernelINS_4gemm6kernel13GemmUniversalIN4cute5tupleIJiiiiEEENS1_10collective13CollectiveMmaINS1_35MainloopSm100TmaUmmaWarpSpecializedILi3ELi2ELi4ENS5_IJNS4_1CILi1EEESB_SB_EEEEENS5_IJNSA_ILi128EEESE_NSA_ILi64EEEEEENS_10tfloat32_tENS5_IJlSB_lEEESH_SI_NS4_8TiledMMAINS4_8MMA_AtomIJNS4_17SM100_MMA_TF32_SSISH_SH_fLi128ELi128ELNS4_4UMMA5MajorE0ELSN_0ELNSM_7ScaleInE0ELSO_0EEEEEENS4_6LayoutISC_NS5_IJNSA_ILi0EEESS_SS_EEEEENS5_IJNS4_10UnderscoreESV_SV_EEEEENS4_13SM90_TMA_LOADENS4_14ComposedLayoutINS4_7SwizzleILi3ELi4ELi3EEENS4_18smem_ptr_flag_bitsILi32EEENSR_INS5_IJNSA_ILi8EEENSA_ILi32EEEEEENS5_IJS15_SB_EEEEEEEvNS4_8identityESY_S19_vS1A_EENS_8epilogue10collective18CollectiveEpilogueINS1C_23Sm100TmaWarpSpecializedILi4ELi2ELi16ELb1ELb0EEEJSG_NS5_IJNSR_ISE_SB_EENSR_INSA_ILi16EEESB_EEEEESH_SI_SH_SI_NS1C_6fusion15FusionCallbacksIS1G_NS1L_17LinearCombinationISH_fSH_fLNS_15FloatRoundStyleE2EEESG_S1K_JEEENS4_5SM1004TMEM4LOAD26SM100_TMEM_LOAD_32dp32b16xESY_NSZ_INS10_ILi2ELi4ELi3EEES13_NSR_INS5_IJS14_S1I_EEENS5_IJS1I_SB_EEEEEEENS4_39AutoVectorizingCopyWithAssumedAlignmentILi128EEENS4_14SM90_TMA_STOREES1Z_S21_S21_EEEvvEEEEvNT_6ParamsE:
[----:B------:R-:W1:Y:S01]  /*0000*/  LDC R1, c[0x0][0x37c] ;  /* 0x0000df00ff017b82 */ /* 0x000e620000000800 */
[----:B------:R-:W2:Y:S01]  /*0010*/  S2R R80, SR_TID.X ;  /* 0x0000000000507919 */ /* 0x000ea20000002100 */
[----:B------:R-:W3:Y:S01]  /*0020*/  LDCU.64 UR4, c[0x0][0x890] ;  /* 0x00011200ff0477ac */ /* 0x000ee20008000a00 */
[----:B------:R-:W-:Y:S02]  /*0030*/  PRMT R67, RZ, 0x7610, R67 ;  /* 0x00007610ff437816 */ /* 0x000fe40000000043 */
[----:B------:R-:W-:Y:S01]  /*0040*/  ELECT P5, URZ, PT ;  /* 0x0000000000ff782f */ /* 0x000fe200038a0000 */
[----:B------:R-:W4:Y:S01]  /*0050*/  LDCU.64 UR46, c[0x0][0x358] ;  /* 0x00006b00ff2e77ac */ /* 0x000f220008000a00 */
[----:B---3--:R-:W-:-:S04]  /*0060*/  UISETP.NE.U32.AND UP0, UPT, UR4, URZ, UPT ;  /* 0x000000ff0400728c */ /* 0x008fc8000bf05070 */
[----:B------:R-:W-:Y:S01]  /*0070*/  UISETP.NE.AND.EX UP0, UPT, UR5, URZ, UPT, UP0 ;  /* 0x000000ff0500728c */ /* 0x000fe2000bf05300 */
[----:B--2---:R-:W-:-:S05]  /*0080*/  SHF.R.U32.HI R72, RZ, 0x5, R80 ;  /* 0x00000005ff487819 */ /* 0x004fca0000011650 */
[----:B------:R-:W2:Y:S02]  /*0090*/  SHFL.IDX PT, R0, R72, RZ, 0x1f ;  /* 0x00001fff48007589 */ /* 0x000ea400000e0000 */
[----:B--2---:R-:W-:Y:S01]  /*00a0*/  R2UR UR8, R0 ;  /* 0x00000000000872ca */ /* 0x004fe200000e0000 */
[----:B-1--4-:R-:W-:-:S14]  /*00b0*/  BRA.U UP0, `(.L_x_0) ;  /* 0x00000001002c7547 */ /* 0x012fdc000b800000 */
[----:B------:R-:W1:Y:S02]  /*00c0*/  LDCU.64 UR6, c[0x0][0x888] ;  /* 0x00011100ff0677ac */ /* 0x000e640008000a00 */
[----:B-1----:R-:W-:-:S04]  /*00d0*/  UISETP.NE.U32.AND UP0, UPT, UR6, URZ, UPT ;  /* 0x000000ff0600728c */ /* 0x002fc8000bf05070 */
[----:B------:R-:W-:-:S09]  /*00e0*/  UISETP.NE.AND.EX UP0, UPT, UR7, URZ, UPT, UP0 ;  /* 0x000000ff0700728c */ /* 0x000fd2000bf05300 */
[----:B------:R-:W-:Y:S05]  /*00f0*/  BRA.U !UP0, `(.L_x_1) ;  /* 0x0000000108107547 */ /* 0x000fea000b800000 */
[----:B------:R-:W1:Y:S02]  /*0100*/  LDC.64 R2, c[0x0][0x888] ;  /* 0x00022200ff027b82 */ /* 0x000e640000000a00 */
[----:B-1----:R1:W5:Y:S01]  /*0110*/  LDG.E R35, desc[UR46][R2.64] ;  /* 0x0000002e02237981 */ /* 0x002362000c1e1900 */
[----:B------:R-:W-:Y:S01]  /*0120*/  HFMA2 R67, -RZ, RZ, 0, 5.9604644775390625e-08 ;  /* 0x00000001ff437431 */ /* 0x000fe200000001ff */
[----:B------:R-:W-:Y:S05]  /*0130*/  BRA `(.L_x_0) ;  /* 0x00000000000c7947 */ /* 0x000fea0003800000 */
.L_x_1:
[----:B------:R-:W1:Y:S01]  /*0140*/  LDCU UR6, c[0x0][0x880] ;  /* 0x00011000ff0677ac */ /* 0x000e620008000800 */
[----:B------:R-:W-:Y:S01]  /*0150*/  HFMA2 R67, -RZ, RZ, 0, 5.9604644775390625e-08 ;  /* 0x00000001ff437431 */ /* 0x000fe200000001ff */
[----:B-1----:R-:W-:-:S07]  /*0160*/  MOV R35, UR6 ;  /* 0x0000000600237c02 */ /* 0x002fce0008000f00 */
.L_x_0:
[----:B------:R-:W2:Y:S02]  /*0170*/  LDCU.64 UR6, c[0x0][0x8b0] ;  /* 0x00011600ff0677ac */ /* 0x000ea40008000a00 */
[----:B--2---:R-:W-:-:S04]  /*0180*/  UISETP.NE.U32.AND UP0, UPT, UR6, URZ, UPT ;  /* 0x000000ff0600728c */ /* 0x004fc8000bf05070 */
[----:B------:R-:W-:-:S09]  /*0190*/  UISETP.NE.AND.EX UP0, UPT, UR7, URZ, UPT, UP0 ;  /* 0x000000ff0700728c */ /* 0x000fd2000bf05300 */
[----:B------:R-:W-:Y:S05]  /*01a0*/  BRA.U UP0, `(.L_x_2) ;  /* 0x0000000100247547 */ /* 0x000fea000b800000 */
[----:B------:R-:W2:Y:S02]  /*01b0*/  LDCU.64 UR6, c[0x0][0x8a8] ;  /* 0x00011500ff0677ac */ /* 0x000ea40008000a00 */
[----:B--2---:R-:W-:-:S04]  /*01c0*/  UISETP.NE.U32.AND UP0, UPT, UR6, URZ, UPT ;  /* 0x000000ff0600728c */ /* 0x004fc8000bf05070 */
[----:B------:R-:W-:-:S09]  /*01d0*/  UISETP.NE.AND.EX UP0, UPT, UR7, URZ, UPT, UP0 ;  /* 0x000000ff0700728c */ /* 0x000fd2000bf05300 */
[----:B------:R-:W-:Y:S05]  /*01e0*/  BRA.U !UP0, `(.L_x_3) ;  /* 0x00000001080c7547 */ /* 0x000fea000b800000 */
[----:B------:R-:W2:Y:S02]  /*01f0*/  LDC.64 R32, c[0x0][0x8a8] ;  /* 0x00022a00ff207b82 */ /* 0x000ea40000000a00 */
[----:B--2---:R2:W5:Y:S01]  /*0200*/  LDG.E R32, desc[UR46][R32.64] ;  /* 0x0000002e20207981 */ /* 0x004562000c1e1900 */
[----:B------:R-:W-:Y:S05]  /*0210*/  BRA `(.L_x_2) ;  /* 0x0000000000087947 */ /* 0x000fea0003800000 */
.L_x_3:
[----:B------:R-:W2:Y:S02]  /*0220*/  LDCU UR6, c[0x0][0x8a0] ;  /* 0x00011400ff0677ac */ /* 0x000ea40008000800 */
[----:B--2---:R-:W-:Y:S02]  /*0230*/  MOV R32, UR6 ;  /* 0x0000000600207c02 */ /* 0x004fe40008000f00 */
.L_x_2:
[----:B------:R-:W-:Y:S01]  /*0240*/  IMAD.U32 R0, RZ, RZ, UR8 ;  /* 0x00000008ff007e24 */ /* 0x000fe2000f8e00ff */
[----:B------:R-:W-:Y:S04]  /*0250*/  BSSY.RECONVERGENT B0, `(.L_x_4) ;  /* 0x000000c000007945 */ /* 0x000fe80003800200 */
[C---:B------:R-:W-:Y:S02]  /*0260*/  ISETP.NE.OR P1, PT, R0.reuse, 0x1, !P5 ;  /* 0x000000010000780c */ /* 0x040fe40006f25670 */
[----:B------:R-:W-:-:S11]  /*0270*/  ISETP.NE.OR P0, PT, R0, 0x3, !P5 ;  /* 0x000000030000780c */ /* 0x000fd60006f05670 */
[----:B------:R-:W-:Y:S05]  /*0280*/  @P1 BRA `(.L_x_5) ;  /* 0x0000000000201947 */ /* 0x000fea0003800000 */
[----:B------:R-:W3:Y:S02]  /*0290*/  LDCU.64 UR6, c[0x0][0x348] ;  /* 0x00006900ff0677ac */ /* 0x000ee40008000a00 */
[----:B---3--:R-:W-:Y:S02]  /*02a0*/  UIADD3 UR10, UP1, UPT, UR6, 0x80, URZ ;  /* 0x00000080060a7890 */ /* 0x008fe4000ff3e0ff */
[----:B------:R-:W-:Y:S02]  /*02b0*/  UIADD3 UR6, UP0, UPT, UR6, 0x180, URZ ;  /* 0x0000018006067890 */ /* 0x000fe4000ff1e0ff */
[----:B------:R-:W-:Y:S02]  /*02c0*/  UIADD3.X UR11, UPT, UPT, URZ, UR7, URZ, UP1, !UPT ;  /* 0x00000007ff0b7290 */ /* 0x000fe40008ffe4ff */
[----:B------:R-:W-:-:S07]  /*02d0*/  UIADD3.X UR7, UPT, UPT, URZ, UR7, URZ, UP0, !UPT ;  /* 0x00000007ff077290 */ /* 0x000fce00087fe4ff */
[----:B------:R3:W-:Y:S02]  /*02e0*/  UTMACCTL.PF [UR10] ;  /* 0x000000000a0079b9 */ /* 0x0007e40008040000 */
[----:B------:R3:W-:Y:S02]  /*02f0*/  UTMACCTL.PF [UR6] ;  /* 0x00000000060079b9 */ /* 0x0007e40008040000 */
[----:B---3--:R-:W-:Y:S01]  /*0300*/  NOP ;  /* 0x0000000000007918 */ /* 0x008fe20000000000 */
.L_x_5:
[----:B------:R-:W-:Y:S05]  /*0310*/  BSYNC.RECONVERGENT B0 ;  /* 0x0000000000007941 */ /* 0x000fea0003800200 */
.L_x_4:
[----:B------:R-:W-:Y:S04]  /*0320*/  BSSY.RECONVERGENT B0, `(.L_x_6) ;  /* 0x000000a000007945 */ /* 0x000fe80003800200 */
        /* <DEDUP_REMOVED lines=9> */
.L_x_7:
[----:B------:R-:W-:Y:S05]  /*03c0*/  BSYNC.RECONVERGENT B0 ;  /* 0x0000000000007941 */ /* 0x000fea0003800200 */
.L_x_6:
[----:B------:R-:W3:Y:S01]  /*03d0*/  LDCU.64 UR6, c[0x0][0x888] ;  /* 0x00011100ff0677ac */ /* 0x000ee20008000a00 */
[----:B------:R-:W-:Y:S02]  /*03e0*/  UISETP.EQ.U32.AND UP1, UPT, UR4, URZ, UPT ;  /* 0x000000ff0400728c */ /* 0x000fe4000bf22070 */
[----:B------:R-:W-:Y:S02]  /*03f0*/  UPLOP3.LUT UP2, UPT, UPT, UPT, UPT, 0x80, 0x8 ;  /* 0x000000000008789c */ /* 0x000fe40003f4f070 */
[----:B---3--:R-:W-:-:S04]  /*0400*/  UISETP.NE.U32.AND UP0, UPT, UR6, URZ, UPT ;  /* 0x000000ff0600728c */ /* 0x008fc8000bf05070 */
[----:B------:R-:W-:-:S04]  /*0410*/  UISETP.NE.AND.EX UP0, UPT, UR7, URZ, UPT, UP0 ;  /* 0x000000ff0700728c */ /* 0x000fc8000bf05300 */
[----:B------:R-:W-:-:S04]  /*0420*/  UISETP.EQ.OR.EX UP3, UPT, UR5, URZ, !UP0, UP1 ;  /* 0x000000ff0500728c */ /* 0x000fc8000c762710 */
[----:B------:R-:W-:-:S05]  /*0430*/  UP2UR UR50, UPR, URZ, 0x8 ;  /* 0x00000008ff327883 */ /* 0x000fca0008000000 */
[----:B------:R-:W-:Y:S07]  /*0440*/  BRA.U !UP3, `(.L_x_8) ;  /* 0x000000010b207547 */ /* 0x000fee000b800000 */
[----:B------:R-:W-:Y:S01]  /*0450*/  UISETP.NE.U32.AND UP2, UPT, UR4, URZ, UPT ;  /* 0x000000ff0400728c */ /* 0x000fe2000bf45070 */
[----:B-----5:R-:W-:Y:S01]  /*0460*/  FSETP.NEU.AND P0, PT, R35, RZ, PT ;  /* 0x000000ff2300720b */ /* 0x020fe20003f0d000 */
[----:B------:R-:W-:Y:S02]  /*0470*/  USEL UR4, URZ, 0xffffffff, UP0 ;  /* 0xffffffffff047887 */ /* 0x000fe40008000000 */
[----:B------:R-:W-:-:S10]  /*0480*/  UISETP.NE.AND.EX UP2, UPT, UR5, URZ, UPT, UP2 ;  /* 0x000000ff0500728c */ /* 0x000fd4000bf45320 */
[----:B------:R-:W-:Y:S01]  /*0490*/  VOTEU.ANY UP1, P0 ;  /* 0x0000000000ff7886 */ /* 0x000fe20000020100 */
[----:B------:R-:W-:-:S04]  /*04a0*/  @!UP2 USEL UR4, URZ, 0xffffffff, UP1 ;  /* 0xffffffffff04a887 */ /* 0x000fc80008800000 */
[----:B------:R-:W-:-:S04]  /*04b0*/  ULOP3.LUT UR4, UR4, 0x1, URZ, 0xc0, !UPT ;  /* 0x0000000104047892 */ /* 0x000fc8000f8ec0ff */
[----:B------:R-:W-:-:S11]  /*04c0*/  UISETP.NE.U32.AND UP2, UPT, UR4, 0x1, UPT ;  /* 0x000000010400788c */ /* 0x000fd6000bf45070 */
.L_x_8:
[----:B-1----:R-:W1:Y:S01]  /*04d0*/  SHFL.IDX PT, R2, R72, RZ, 0x1f ;  /* 0x00001fff48027589 */ /* 0x002e6200000e0000 */
[----:B------:R-:W-:-:S04]  /*04e0*/  UISETP.NE.AND UP1, UPT, UR8, 0x2, UPT ;  /* 0x000000020800788c */ /* 0x000fc8000bf25270 */
[----:B------:R-:W-:Y:S01]  /*04f0*/  USEL UR6, URZ, 0x1, UP1 ;  /* 0x00000001ff067887 */ /* 0x000fe20008800000 */
[----:B-1----:R-:W-:-:S13]  /*0500*/  ISETP.NE.AND P0, PT, R2, RZ, PT ;  /* 0x000000ff0200720c */ /* 0x002fda0003f05270 */
[----:B------:R-:W-:Y:S05]  /*0510*/  @P0 BRA `(.L_x_9) ;  /* 0x0000000000400947 */ /* 0x000fea0003800000 */
[----:B------:R-:W1:Y:S01]  /*0520*/  S2UR UR5, SR_CgaCtaId ;  /* 0x00000000000579c3 */ /* 0x000e620000008800 */
[----:B------:R-:W-:Y:S01]  /*0530*/  UMOV UR7, 0x400 ;  /* 0x0000040000077882 */ /* 0x000fe20000000000 */
[----:B------:R-:W-:Y:S01]  /*0540*/  UMOV UR4, 0x1 ;  /* 0x0000000100047882 */ /* 0x000fe20000000000 */
[----:B------:R-:W-:Y:S01]  /*0550*/  ELECT P0, URZ, PT ;  /* 0x0000000000ff782f */ /* 0x000fe20003800000 */
[----:B------:R-:W-:-:S04]  /*0560*/  UIADD3 UR10, UPT, UPT, -UR4, 0x100000, URZ ;  /* 0x00100000040a7890 */ /* 0x000fc8000fffe1ff */
[----:B------:R-:W-:Y:S02]  /*0570*/  USHF.L.U32 UR11, UR10, 0xb, URZ ;  /* 0x0000000b0a0b7899 */ /* 0x000fe400080006ff */
[----:B------:R-:W-:Y:S02]  /*0580*/  USHF.L.U32 UR10, UR10, 0x1, URZ ;  /* 0x000000010a0a7899 */ /* 0x000fe400080006ff */
[----:B-1----:R-:W-:Y:S01]  /*0590*/  ULEA UR5, UR5, UR7, 0x18 ;  /* 0x0000000705057291 */ /* 0x002fe2000f8ec0ff */
[----:B------:R-:W1:Y:S11]  /*05a0*/  FENCE.VIEW.ASYNC.S ;  /* 0x00000000000073c6 */ /* 0x000e760000000000 */
[----:B-1----:R1:W3:Y:S01]  /*05b0*/  SYNCS.EXCH.64 URZ, [UR5], UR10 ;  /* 0x0000000a05ff75b2 */ /* 0x0022e20008000100 */
[----:B------:R1:W4:Y:S01]  /*05c0*/  SYNCS.EXCH.64 URZ, [UR5+0x18], UR10 ;  /* 0x0000180a05ff75b2 */ /* 0x0003220008000100 */
[----:B------:R1:W1:Y:S01]  /*05d0*/  SYNCS.EXCH.64 URZ, [UR5+0x8], UR10 ;  /* 0x0000080a05ff75b2 */ /* 0x0002620008000100 */
[----:B------:R1:W1:Y:S01]  /*05e0*/  SYNCS.EXCH.64 URZ, [UR5+0x20], UR10 ;  /* 0x0000200a05ff75b2 */ /* 0x0002620008000100 */
[----:B------:R1:W1:Y:S01]  /*05f0*/  SYNCS.EXCH.64 URZ, [UR5+0x10], UR10 ;  /* 0x0000100a05ff75b2 */ /* 0x0002620008000100 */
[----:B------:R1:W1:Y:S01]  /*0600*/  SYNCS.EXCH.64 URZ, [UR5+0x28], UR10 ;  /* 0x0000280a05ff75b2 */ /* 0x0002620008000100 */
[----:B------:R-:W-:Y:S01]  /*0610*/  NOP ;  /* 0x0000000000007918 */ /* 0x000fe20000000000 */
.L_x_9:
[----:B------:R-:W2:Y:S01]  /*0620*/  SHFL.IDX PT, R2, R72, RZ, 0x1f ;  /* 0x00001fff48027589 */ /* 0x000ea200000e0000 */
[----:B------:R-:W-:Y:S01]  /*0630*/  NOP ;  /* 0x0000000000007918 */ /* 0x000fe20000000000 */
[----:B--2---:R-:W-:-:S13]  /*0640*/  ISETP.NE.AND P0, PT, R2, 0x1, PT ;  /* 0x000000010200780c */ /* 0x004fda0003f05270 */
[----:B------:R-:W-:Y:S05]  /*0650*/  @P0 BRA `(.L_x_10) ;  /* 0x0000000000580947 */ /* 0x000fea0003800000 */
[----:B------:R-:W2:Y:S01]  /*0660*/  S2UR UR7, SR_CgaCtaId ;  /* 0x00000000000779c3 */ /* 0x000ea20000008800 */
[----:B------:R-:W-:Y:S01]  /*0670*/  UMOV UR9, 0x400 ;  /* 0x0000040000097882 */ /* 0x000fe20000000000 */
[----:B-1----:R-:W-:Y:S01]  /*0680*/  UMOV UR5, 0x20 ;  /* 0x0000002000057882 */ /* 0x002fe20000000000 */
[----:B------:R-:W-:Y:S01]  /*0690*/  UMOV UR4, 0x80 ;  /* 0x0000008000047882 */ /* 0x000fe20000000000 */
[----:B------:R-:W-:-:S04]  /*06a0*/  UIADD3 UR10, UPT, UPT, -UR5, 0x100000, URZ ;  /* 0x00100000050a7890 */ /* 0x000fc8000fffe1ff */
[----:B------:R-:W-:Y:S02]  /*06b0*/  USHF.L.U32 UR11, UR10, 0xb, URZ ;  /* 0x0000000b0a0b7899 */ /* 0x000fe400080006ff */
[----:B------:R-:W-:Y:S02]  /*06c0*/  USHF.L.U32 UR10, UR10, 0x1, URZ ;  /* 0x000000010a0a7899 */ /* 0x000fe400080006ff */
[----:B------:R-:W-:-:S04]  /*06d0*/  UIADD3 UR4, UPT, UPT, -UR4, 0x100000, URZ ;  /* 0x0010000004047890 */ /* 0x000fc8000fffe1ff */
[----:B------:R-:W-:Y:S02]  /*06e0*/  USHF.L.U32 UR5, UR4, 0xb, URZ ;  /* 0x0000000b04057899 */ /* 0x000fe400080006ff */
[----:B------:R-:W-:Y:S01]  /*06f0*/  USHF.L.U32 UR4, UR4, 0x1, URZ ;  /* 0x0000000104047899 */ /* 0x000fe200080006ff */
[----:B------:R-:W-:Y:S01]  /*0700*/  ELECT P0, URZ, PT ;  /* 0x0000000000ff782f */ /* 0x000fe20003800000 */
[----:B--2---:R-:W-:Y:S01]  /*0710*/  ULEA UR7, UR7, UR9, 0x18 ;  /* 0x0000000907077291 */ /* 0x004fe2000f8ec0ff */
[----:B------:R-:W1:Y:S11]  /*0720*/  FENCE.VIEW.ASYNC.S ;  /* 0x00000000000073c6 */ /* 0x000e760000000000 */
[----:B-1----:R2:W1:Y:S01]  /*0730*/  SYNCS.EXCH.64 URZ, [UR7+0x30], UR10 ;  /* 0x0000300a07ff75b2 */ /* 0x0024620008000100 */
[----:B------:R2:W1:Y:S01]  /*0740*/  SYNCS.EXCH.64 URZ, [UR7+0x50], UR4 ;  /* 0x0000500407ff75b2 */ /* 0x0004620008000100 */
[----:B------:R2:W1:Y:S01]  /*0750*/  SYNCS.EXCH.64 URZ, [UR7+0x38], UR10 ;  /* 0x0000380a07ff75b2 */ /* 0x0004620008000100 */
[----:B------:R2:W1:Y:S01]  /*0760*/  SYNCS.EXCH.64 URZ, [UR7+0x58], UR4 ;  /* 0x0000580407ff75b2 */ /* 0x0004620008000100 */
[----:B------:R2:W1:Y:S01]  /*0770*/  SYNCS.EXCH.64 URZ, [UR7+0x40], UR10 ;  /* 0x0000400a07ff75b2 */ /* 0x0004620008000100 */
[----:B------:R2:W1:Y:S01]  /*0780*/  SYNCS.EXCH.64 URZ, [UR7+0x60], UR4 ;  /* 0x0000600407ff75b2 */ /* 0x0004620008000100 */
[----:B------:R2:W1:Y:S01]  /*0790*/  SYNCS.EXCH.64 URZ, [UR7+0x48], UR10 ;  /* 0x0000480a07ff75b2 */ /* 0x0004620008000100 */
[----:B------:R2:W1:Y:S02]  /*07a0*/  SYNCS.EXCH.64 URZ, [UR7+0x68], UR4 ;  /* 0x0000680407ff75b2 */ /* 0x0004640008000100 */
[----:B--2---:R-:W-:Y:S01]  /*07b0*/  NOP ;  /* 0x0000000000007918 */ /* 0x004fe20000000000 */
.L_x_10:
[----:B------:R-:W2:Y:S01]  /*07c0*/  SHFL.IDX PT, R2, R72, RZ, 0x1f ;  /* 0x00001fff48027589 */ /* 0x000ea200000e0000 */
[----:B------:R-:W-:Y:S01]  /*07d0*/  NOP ;  /* 0x0000000000007918 */ /* 0x000fe20000000000 */
[----:B--2---:R-:W-:-:S13]  /*07e0*/  ISETP.NE.AND P0, PT, R2, 0x3, PT ;  /* 0x000000030200780c */ /* 0x004fda0003f05270 */
[----:B------:R-:W-:Y:S05]  /*07f0*/  @P0 BRA `(.L_x_11) ;  /* 0x0000000000300947 */ /* 0x000fea0003800000 */
[----:B-1----:R-:W1:Y:S01]  /*0800*/  S2UR UR5, SR_CgaCtaId ;  /* 0x00000000000579c3 */ /* 0x002e620000008800 */
        /* <DEDUP_REMOVED lines=8> */
[----:B-1----:R2:W1:Y:S01]  /*0890*/  SYNCS.EXCH.64 URZ, [UR5+0x70], UR10 ;  /* 0x0000700a05ff75b2 */ /* 0x0024620008000100 */
[----:B------:R2:W1:Y:S02]  /*08a0*/  SYNCS.EXCH.64 URZ, [UR5+0x78], UR10 ;  /* 0x0000780a05ff75b2 */ /* 0x0004640008000100 */
[----:B--2---:R-:W-:Y:S01]  /*08b0*/  NOP ;  /* 0x0000000000007918 */ /* 0x004fe20000000000 */
.L_x_11:
[----:B------:R-:W2:Y:S01]  /*08c0*/  SHFL.IDX PT, R2, R72, RZ, 0x1f ;  /* 0x00001fff48027589 */ /* 0x000ea200000e0000 */
[----:B------:R-:W-:Y:S01]  /*08d0*/  NOP ;  /* 0x0000000000007918 */ /* 0x000fe20000000000 */
[----:B--2---:R-:W-:-:S13]  /*08e0*/  ISETP.NE.AND P0, PT, R2, 0x4, PT ;  /* 0x000000040200780c */ /* 0x004fda0003f05270 */
[----:B------:R-:W-:Y:S05]  /*08f0*/  @P0 BRA `(.L_x_12) ;  /* 0x00000000004c0947 */ /* 0x000fea0003800000 */
[----:B-1----:R-:W1:Y:S01]  /*0900*/  S2UR UR5, SR_CgaCtaId ;  /* 0x00000000000579c3 */ /* 0x002e620000008800 */
[----:B------:R-:W-:Y:S01]  /*0910*/  UMOV UR9, 0x100 ;  /* 0x0000010000097882 */ /* 0x000fe20000000000 */
[----:B------:R-:W-:Y:S01]  /*0920*/  UMOV UR7, 0x400 ;  /* 0x0000040000077882 */ /* 0x000fe20000000000 */
[----:B------:R-:W-:Y:S01]  /*0930*/  USEL UR9, UR9, 0xe0, UP2 ;  /* 0x000000e009097887 */ /* 0x000fe20009000000 */
[----:B------:R-:W-:Y:S01]  /*0940*/  UMOV UR4, 0x1 ;  /* 0x0000000100047882 */ /* 0x000fe20000000000 */
[----:B------:R-:W-:Y:S01]  /*0950*/  ELECT P0, URZ, PT ;  /* 0x0000000000ff782f */ /* 0x000fe20003800000 */
[----:B------:R-:W-:-:S04]  /*0960*/  UIADD3 UR10, UPT, UPT, -UR4, 0x100000, URZ ;  /* 0x00100000040a7890 */ /* 0x000fc8000fffe1ff */
[----:B------:R-:W-:Y:S02]  /*0970*/  USHF.L.U32 UR11, UR10, 0xb, URZ ;  /* 0x0000000b0a0b7899 */ /* 0x000fe400080006ff */
[----:B------:R-:W-:Y:S02]  /*0980*/  USHF.L.U32 UR10, UR10, 0x1, URZ ;  /* 0x000000010a0a7899 */ /* 0x000fe400080006ff */
[----:B------:R-:W-:-:S04]  /*0990*/  UIADD3 UR12, UPT, UPT, -UR9, 0x100000, URZ ;  /* 0x00100000090c7890 */ /* 0x000fc8000fffe1ff */
[----:B------:R-:W-:Y:S02]  /*09a0*/  USHF.L.U32 UR13, UR12, 0xb, URZ ;  /* 0x0000000b0c0d7899 */ /* 0x000fe400080006ff */
[----:B------:R-:W-:Y:S02]  /*09b0*/  USHF.L.U32 UR12, UR12, 0x1, URZ ;  /* 0x000000010c0c7899 */ /* 0x000fe400080006ff */
[----:B-1----:R-:W-:Y:S01]  /*09c0*/  ULEA UR5, UR5, UR7, 0x18 ;  /* 0x0000000705057291 */ /* 0x002fe2000f8ec0ff */
[----:B------:R-:W1:Y:S11]  /*09d0*/  FENCE.VIEW.ASYNC.S ;  /* 0x00000000000073c6 */ /* 0x000e760000000000 */
[----:B-1----:R2:W1:Y:S01]  /*09e0*/  SYNCS.EXCH.64 URZ, [UR5+0x80], UR10 ;  /* 0x0000800a05ff75b2 */ /* 0x0024620008000100 */
[----:B------:R2:W1:Y:S01]  /*09f0*/  SYNCS.EXCH.64 URZ, [UR5+0x90], UR12 ;  /* 0x0000900c05ff75b2 */ /* 0x0004620008000100 */
[----:B------:R2:W1:Y:S01]  /*0a00*/  SYNCS.EXCH.64 URZ, [UR5+0x88], UR10 ;  /* 0x0000880a05ff75b2 */ /* 0x0004620008000100 */
[----:B------:R2:W1:Y:S02]  /*0a10*/  SYNCS.EXCH.64 URZ, [UR5+0x98], UR12 ;  /* 0x0000980c05ff75b2 */ /* 0x0004640008000100 */
[----:B--2---:R-:W-:Y:S01]  /*0a20*/  NOP ;  /* 0x0000000000007918 */ /* 0x004fe20000000000 */
.L_x_12:
        /* <DEDUP_REMOVED lines=26> */
.L_x_13:
        /* <DEDUP_REMOVED lines=18> */
.L_x_14:
[----:B-1----:R-:W1:Y:S01]  /*0cf0*/  S2UR UR5, SR_CTAID.X ;  /* 0x00000000000579c3 */ /* 0x002e620000002500 */
[----:B------:R-:W-:-:S05]  /*0d00*/  CS2R.32 R68, SR_CgaSize ;  /* 0x0000000000447805 */ /* 0x000fca0000008a00 */
[----:B------:R-:W-:-:S05]  /*0d10*/  IMAD R68, R68, -0xa0, RZ ;  /* 0xffffff6044447824 */ /* 0x000fca00078e02ff */
[----:B------:R-:W-:-:S14]  /*0d20*/  R2UR UR9, R68 ;  /* 0x00000000440972ca */ /* 0x000fdc00000e0000 */
[----:B------:R-:W2:Y:S01]  /*0d30*/  LDCU UR9, c[0x0][UR9+0x2b0] ;  /* 0x00005600090977ac */ /* 0x000ea20008000800 */
[----:B------:R-:W-:Y:S01]  /*0d40*/  NOP ;  /* 0x0000000000007918 */ /* 0x000fe20000000000 */
[----:B------:R-:W-:-:S05]  /*0d50*/  CS2R.32 R68, SR_CgaSize ;  /* 0x0000000000447805 */ /* 0x000fca0000008a00 */
[----:B------:R-:W-:-:S05]  /*0d60*/  IMAD R68, R68, -0xa0, RZ ;  /* 0xffffff6044447824 */ /* 0x000fca00078e02ff */
[----:B------:R-:W-:-:S14]  /*0d70*/  R2UR UR7, R68 ;  /* 0x00000000440772ca */ /* 0x000fdc00000e0000 */
[----:B------:R-:W3:Y:S01]  /*0d80*/  LDCU UR7, c[0x0][UR7+0x2b4] ;  /* 0x00005680070777ac */ /* 0x000ee20008000800 */
[----:B------:R-:W4:Y:S08]  /*0d90*/  S2UR UR4, SR_CTAID.Y ;  /* 0x00000000000479c3 */ /* 0x000f300000002600 */
[----:B------:R-:W3:Y:S01]  /*0da0*/  LDC R9, c[0x0][0xb24] ;  /* 0x0002c900ff097b82 */ /* 0x000ee20000000800 */
[----:B-1----:R-:W-:-:S02]  /*0db0*/  I2FP.F32.U32 R4, UR5 ;  /* 0x0000000500047c45 */ /* 0x002fc40008201000 */
[----:B------:R-:W-:-:S05]  /*0dc0*/  CS2R.32 R5, SR_CgaSize ;  /* 0x0000000000057805 */ /* 0x000fca0000008a00 */
[----:B------:R-:W-:-:S06]  /*0dd0*/  IMAD R5, R5, -0xa0, RZ ;  /* 0xffffff6005057824 */ /* 0x000fcc00078e02ff */
[----:B------:R-:W1:Y:S01]  /*0de0*/  LDC R5, c[0x0][R5+0x2a0] ;  /* 0x0000a80005057b82 */ /* 0x000e620000000800 */
[----:B------:R-:W-:Y:S01]  /*0df0*/  MOV R21, UR5 ;  /* 0x0000000500157c02 */ /* 0x000fe20008000f00 */
[----:B--2---:R-:W-:Y:S01]  /*0e00*/  FMUL R4, R4, UR9 ;  /* 0x0000000904047c20 */ /* 0x004fe20008400000 */
[----:B----4-:R-:W-:Y:S02]  /*0e10*/  I2FP.F32.U32 R2, UR4 ;  /* 0x0000000400027c45 */ /* 0x010fe40008201000 */
[----:B------:R-:W-:-:S05]  /*0e20*/  CS2R.32 R3, SR_CgaSize ;  /* 0x0000000000037805 */ /* 0x000fca0000008a00 */
[----:B------:R-:W-:-:S06]  /*0e30*/  IMAD R3, R3, -0xa0, RZ ;  /* 0xffffff6003037824 */ /* 0x000fcc00078e02ff */
[----:B------:R-:W2:Y:S01]  /*0e40*/  LDC R3, c[0x0][R3+0x2a4] ;  /* 0x0000a90003037b82 */ /* 0x000ea20000000800 */
[----:B------:R-:W4:Y:S01]  /*0e50*/  F2I.U32.TRUNC.NTZ R68, R4 ;  /* 0x0000000400447305 */ /* 0x000f22000020f000 */
[----:B------:R-:W-:Y:S01]  /*0e60*/  MOV R20, UR4 ;  /* 0x0000000400147c02 */ /* 0x000fe20008000f00 */
[----:B---3--:R-:W-:-:S05]  /*0e70*/  FMUL R2, R2, UR7 ;  /* 0x0000000702027c20 */ /* 0x008fca0008400000 */
[----:B------:R-:W-:Y:S01]  /*0e80*/  BAR.SYNC.DEFER_BLOCKING 0x0 ;  /* 0x0000000000007b1d */ /* 0x000fe20000010000 */
[----:B------:R-:W-:-:S05]  /*0e90*/  ISETP.GE.AND P0, PT, R9, 0x1, PT ;  /* 0x000000010900780c */ /* 0x000fca0003f06270 */
[----:B------:R-:W3:Y:S02]  /*0ea0*/  F2I.U32.TRUNC.NTZ R66, R2 ;  /* 0x0000000200427305 */ /* 0x000ee4000020f000 */
[----:B------:R-:W2:Y:S01]  /*0eb0*/  S2UR UR36, SR_CTAID.Z ;  /* 0x00000000002479c3 */ /* 0x000ea20000002700 */
[----:B----4-:R-:W-:-:S05]  /*0ec0*/  IADD3 R68, PT, PT, -R68, RZ, RZ ;  /* 0x000000ff44447210 */ /* 0x010fca0007ffe1ff */
[----:B-1----:R-:W-:Y:S01]  /*0ed0*/  IMAD R68, R5, R68, UR5 ;  /* 0x0000000505447e24 */ /* 0x002fe2000f8e0244 */
[----:B---3--:R-:W-:-:S05]  /*0ee0*/  IADD3 R66, PT, PT, -R66, RZ, RZ ;  /* 0x000000ff42427210 */ /* 0x008fca0007ffe1ff */
[----:B--2---:R-:W-:Y:S01]  /*0ef0*/  IMAD R66, R3, R66, UR4 ;  /* 0x0000000403427e24 */ /* 0x004fe2000f8e0242 */
[----:B------:R-:W-:Y:S06]  /*0f00*/  @!P0 BRA `(.L_x_15) ;  /* 0x0000000000b88947 */ /* 0x000fec0003800000 */
[----:B------:R-:W1:Y:S01]  /*0f10*/  LDC.64 R4, c[0x0][0xb18] ;  /* 0x0002c600ff047b82 */ /* 0x000e620000000a00 */
[----:B------:R-:W-:-:S07]  /*0f20*/  ISETP.NE.AND P0, PT, R9, 0x1, PT ;  /* 0x000000010900780c */ /* 0x000fce0003f05270 */
[----:B------:R-:W2:Y:S08]  /*0f30*/  LDC R10, c[0x0][0xb0c] ;  /* 0x0002c300ff0a7b82 */ /* 0x000eb00000000800 */
[----:B------:R-:W3:Y:S08]  /*0f40*/  LDC R11, c[0x0][0x370] ;  /* 0x0000dc00ff0b7b82 */ /* 0x000ef00000000800 */
[----:B------:R-:W4:Y:S01]  /*0f50*/  LDC R12, c[0x0][0x374] ;  /* 0x0000dd00ff0c7b82 */ /* 0x000f220000000800 */
[----:B-1----:R-:W-:-:S07]  /*0f60*/  ISETP.NE.AND P1, PT, R4, 0x1, PT ;  /* 0x000000010400780c */ /* 0x002fce0003f25270 */
[----:B------:R-:W3:Y:S01]  /*0f70*/  LDC.64 R6, c[0x0][0xb10] ;  /* 0x0002c400ff067b82 */ /* 0x000ee20000000a00 */
[----:B--2---:R-:W-:-:S07]  /*0f80*/  ISETP.NE.AND P2, PT, R10, 0x1, PT ;  /* 0x000000010a00780c */ /* 0x004fce0003f45270 */
[----:B------:R-:W1:Y:S08]  /*0f90*/  LDC R8, c[0x0][0xb20] ;  /* 0x0002c800ff087b82 */ /* 0x000e700000000800 */
[----:B------:R-:W2:Y:S01]  /*0fa0*/  LDC.64 R2, c[0x0][0xb28] ;  /* 0x0002ca00ff027b82 */ /* 0x000ea20000000a00 */
[----:B----4-:R-:W-:-:S04]  /*0fb0*/  IMAD.HI.U32 R13, R12, R5, RZ ;  /* 0x000000050c0d7227 */ /* 0x010fc800078e00ff */
[----:B------:R-:W-:-:S04]  /*0fc0*/  IMAD.HI.U32 R5, R20, R5, RZ ;  /* 0x0000000514057227 */ /* 0x000fc800078e00ff */
[----:B---3--:R-:W-:-:S04]  /*0fd0*/  IMAD.HI.U32 R14, R11, R6, RZ ;  /* 0x000000060b0e7227 */ /* 0x008fc800078e00ff */
[C---:B------:R-:W-:Y:S01]  /*0fe0*/  IMAD.HI.U32 R16, R21.reuse, R6, RZ ;  /* 0x0000000615107227 */ /* 0x040fe200078e00ff */
[-C--:B------:R-:W-:Y:S02]  /*0ff0*/  @P2 SHF.R.U32.HI R11, RZ, R7.reuse, R14 ;  /* 0x00000007ff0b2219 */ /* 0x080fe4000001160e */
[-C--:B-1----:R-:W-:Y:S02]  /*1000*/  @P1 SHF.R.U32.HI R12, RZ, R8.reuse, R13 ;  /* 0x00000008ff0c1219 */ /* 0x082fe4000001160d */
[----:B------:R-:W-:Y:S02]  /*1010*/  SHF.R.U32.HI R5, RZ, R8, R5 ;  /* 0x00000008ff057219 */ /* 0x000fe40000011605 */
[----:B------:R-:W-:Y:S02]  /*1020*/  SHF.R.U32.HI R16, RZ, R7, R16 ;  /* 0x00000007ff107219 */ /* 0x000fe40000011610 */
[----:B------:R-:W-:Y:S01]  /*1030*/  SEL R5, R20, R5, !P1 ;  /* 0x0000000514057207 */ /* 0x000fe20004800000 */
[----:B--2---:R-:W-:Y:S01]  /*1040*/  IMAD.HI.U32 R14, R12, R2, RZ ;  /* 0x000000020c0e7227 */ /* 0x004fe200078e00ff */
[----:B------:R-:W-:-:S02]  /*1050*/  SEL R7, R21, R16, !P2 ;  /* 0x0000001015077207 */ /* 0x000fc40005000000 */
[----:B------:R-:W-:Y:S01]  /*1060*/  IADD3 R13, PT, PT, -R5, RZ, RZ ;  /* 0x000000ff050d7210 */ /* 0x000fe20007ffe1ff */
[----:B------:R-:W-:Y:S01]  /*1070*/  IMAD.HI.U32 R6, R11, R2, RZ ;  /* 0x000000020b067227 */ /* 0x000fe200078e00ff */
[----:B------:R-:W-:-:S03]  /*1080*/  @P0 SHF.R.U32.HI R12, RZ, R3, R14 ;  /* 0x00000003ff0c0219 */ /* 0x000fc6000001160e */
[----:B------:R-:W-:Y:S01]  /*1090*/  IMAD R13, R4, R13, R20 ;  /* 0x0000000d040d7224 */ /* 0x000fe200078e0214 */
[----:B------:R-:W-:Y:S01]  /*10a0*/  @P0 SHF.R.U32.HI R11, RZ, R3, R6 ;  /* 0x00000003ff0b0219 */ /* 0x000fe20000011606 */
[----:B------:R-:W-:-:S04]  /*10b0*/  IMAD R12, R12, R9, RZ ;  /* 0x000000090c0c7224 */ /* 0x000fc800078e02ff */
[----:B------:R-:W-:Y:S01]  /*10c0*/  IMAD R6, R11, R9, RZ ;  /* 0x000000090b067224 */ /* 0x000fe200078e02ff */
[----:B------:R-:W-:-:S04]  /*10d0*/  ISETP.GE.AND P1, PT, R5, R12, PT ;  /* 0x0000000c0500720c */ /* 0x000fc80003f26270 */
[----:B------:R-:W-:Y:S01]  /*10e0*/  ISETP.GE.OR P1, PT, R7, R6, P1 ;  /* 0x000000060700720c */ /* 0x000fe20000f26670 */
[----:B------:R-:W-:-:S05]  /*10f0*/  IMAD.HI.U32 R6, R5, R2, RZ ;  /* 0x0000000205067227 */ /* 0x000fca00078e00ff */
[----:B------:R-:W-:-:S04]  /*1100*/  SHF.R.U32.HI R6, RZ, R3, R6 ;  /* 0x00000003ff067219 */ /* 0x000fc80000011606 */
[----:B------:R-:W-:-:S03]  /*1110*/  SEL R6, R5, R6, !P0 ;  /* 0x0000000605067207 */ /* 0x000fc60004000000 */
[----:B------:R-:W-:Y:S01]  /*1120*/  @!P1 IMAD.HI.U32 R8, R7, R2, RZ ;  /* 0x0000000207089227 */ /* 0x000fe200078e00ff */
[----:B------:R-:W-:-:S04]  /*1130*/  IADD3 R2, PT, PT, -R6, RZ, RZ ;  /* 0x000000ff06027210 */ /* 0x000fc80007ffe1ff */
[----:B------:R-:W-:Y:S01]  /*1140*/  @!P1 SHF.R.U32.HI R8, RZ, R3, R8 ;  /* 0x00000003ff089219 */ /* 0x000fe20000011608 */
[----:B------:R-:W-:-:S03]  /*1150*/  IMAD R2, R9, R2, R5 ;  /* 0x0000000209027224 */ /* 0x000fc600078e0205 */
[----:B------:R-:W-:-:S05]  /*1160*/  @!P1 SEL R3, R7, R8, !P0 ;  /* 0x0000000807039207 */ /* 0x000fca0004000000 */
[--C-:B------:R-:W-:Y:S02]  /*1170*/  @!P1 IMAD.IADD R6, R6, 0x1, -R3.reuse ;  /* 0x0000000106069824 */ /* 0x100fe400078e0a03 */
[----:B------:R-:W-:Y:S01]  /*1180*/  @!P1 IMAD R3, R2, R11, R3 ;  /* 0x0000000b02039224 */ /* 0x000fe200078e0203 */
[----:B------:R-:W-:Y:S01]  /*1190*/  IADD3 R2, PT, PT, -R7, RZ, RZ ;  /* 0x000000ff07027210 */ /* 0x000fe20007ffe1ff */
[----:B------:R-:W-:Y:S02]  /*11a0*/  @!P1 IMAD R5, R6, R9, R7 ;  /* 0x0000000906059224 */ /* 0x000fe400078e0207 */
[----:B------:R-:W-:Y:S02]  /*11b0*/  @!P1 IMAD.MOV.U32 R7, RZ, RZ, R3 ;  /* 0x000000ffff079224 */ /* 0x000fe400078e0003 */
[----:B------:R-:W-:Y:S02]  /*11c0*/  IMAD R2, R10, R2, R21 ;  /* 0x000000020a027224 */ /* 0x000fe400078e0215 */
[----:B------:R-:W-:-:S02]  /*11d0*/  IMAD R20, R5, R4, R13 ;  /* 0x0000000405147224 */ /* 0x000fc400078e020d */
[----:B------:R-:W-:Y:S02]  /*11e0*/  IMAD R21, R7, R10, R2 ;  /* 0x0000000a07157224 */ /* 0x000fe400078e0202 */
.L_x_15:
[----:B------:R-:W1:Y:S01]  /*11f0*/  LDCU UR4, c[0x0][0xb30] ;  /* 0x00016600ff0477ac */ /* 0x000e620008000800 */
[----:B------:R-:W2:Y:S08]  /*1200*/  S2UR UR37, SR_CgaCtaId ;  /* 0x00000000002579c3 */ /* 0x000eb00000008800 */
[----:B------:R-:W3:Y:S01]  /*1210*/  LDC R26, c[0x0][0xb24] ;  /* 0x0002c900ff1a7b82 */ /* 0x000ee20000000800 */
[----:B-1----:R-:W-:-:S09]  /*1220*/  UISETP.NE.AND UP1, UPT, UR4, 0x1, UPT ;  /* 0x000000010400788c */ /* 0x002fd2000bf25270 */
[----:B--2---:R-:W-:Y:S05]  /*1230*/  BRA.U UP1, `(.L_x_16) ;  /* 0x0000000101407547 */ /* 0x004fea000b800000 */
[----:B------:R-:W1:Y:S08]  /*1240*/  LDC.64 R4, c[0x0][0xb10] ;  /* 0x0002c400ff047b82 */ /* 0x000e700000000a00 */
[----:B------:R-:W2:Y:S08]  /*1250*/  LDC.64 R2, c[0x0][0xb18] ;  /* 0x0002c600ff027b82 */ /* 0x000eb00000000a00 */
[----:B------:R-:W4:Y:S08]  /*1260*/  LDC R6, c[0x0][0xb20] ;  /* 0x0002c800ff067b82 */ /* 0x000f300000000800 */
[----:B------:R-:W3:Y:S01]  /*1270*/  LDC R8, c[0x0][0xb0c] ;  /* 0x0002c300ff087b82 */ /* 0x000ee20000000800 */
[----:B-1----:R-:W-:-:S05]  /*1280*/  IMAD.HI.U32 R4, R21, R4, RZ ;  /* 0x0000000415047227 */ /* 0x002fca00078e00ff */
[----:B------:R-:W-:Y:S01]  /*1290*/  SHF.R.U32.HI R4, RZ, R5, R4 ;  /* 0x00000005ff047219 */ /* 0x000fe20000011604 */
[----:B--2---:R-:W-:Y:S01]  /*12a0*/  IMAD.HI.U32 R3, R20, R3, RZ ;  /* 0x0000000314037227 */ /* 0x004fe200078e00ff */
[----:B------:R-:W-:-:S04]  /*12b0*/  ISETP.NE.AND P0, PT, R2, 0x1, PT ;  /* 0x000000010200780c */ /* 0x000fc80003f05270 */
[----:B----4-:R-:W-:-:S04]  /*12c0*/  SHF.R.U32.HI R3, RZ, R6, R3 ;  /* 0x00000006ff037219 */ /* 0x010fc80000011603 */
[----:B------:R-:W-:Y:S02]  /*12d0*/  SEL R3, R20, R3, !P0 ;  /* 0x0000000314037207 */ /* 0x000fe40004000000 */
[----:B---3--:R-:W-:-:S04]  /*12e0*/  ISETP.NE.AND P1, PT, R8, 0x1, PT ;  /* 0x000000010800780c */ /* 0x008fc80003f25270 */
[----:B------:R-:W-:-:S05]  /*12f0*/  SEL R4, R21, R4, !P1 ;  /* 0x0000000415047207 */ /* 0x000fca0004800000 */
[----:B------:R-:W-:Y:S02]  /*1300*/  IMAD.IADD R5, R3, 0x1, -R4 ;  /* 0x0000000103057824 */ /* 0x000fe400078e0a04 */
[----:B------:R-:W-:Y:S02]  /*1310*/  IMAD.IADD R3, R4, 0x1, -R3 ;  /* 0x0000000104037824 */ /* 0x000fe400078e0a03 */
[----:B------:R-:W-:Y:S02]  /*1320*/  IMAD R21, R5, R8, R21 ;  /* 0x0000000805157224 */ /* 0x000fe400078e0215 */
[----:B------:R-:W-:-:S07]  /*1330*/  IMAD R20, R3, R2, R20 ;  /* 0x0000000203147224 */ /* 0x000fce00078e0214 */
.L_x_16:
[----:B------:R-:W-:Y:S01]  /*1340*/  BAR.SYNC.DEFER_BLOCKING 0x0 ;  /* 0x0000000000007b1d */ /* 0x000fe20000010000 */
[----:B------:R-:W-:Y:S01]  /*1350*/  UISETP.NE.AND UP1, UPT, UR8, 0x2, UPT ;  /* 0x000000020800788c */ /* 0x000fe2000bf25270 */
[----:B------:R-:W-:Y:S02]  /*1360*/  ISETP.NE.OR P5, PT, R0, 0x2, !P5 ;  /* 0x000000020000780c */ /* 0x000fe40006fa5670 */
[----:B------:R-:W-:-:S06]  /*1370*/  LOP3.LUT R2, R80, 0x1f, RZ, 0xc0, !PT ;  /* 0x0000001f50027812 */ /* 0x000fcc00078ec0ff */
[----:B------:R-:W-:Y:S05]  /*1380*/  BRA.U UP1, `(.L_x_17) ;  /* 0x00000011018c7547 */ /* 0x000fea000b800000 */
[----:B------:R-:W1:Y:S01]  /*1390*/  LDCU UR13, c[0x0][0x38c] ;  /* 0x00007180ff0d77ac */ /* 0x000e620008000800 */
[----:B------:R-:W2:Y:S01]  /*13a0*/  LDC R9, c[0x0][0x370] ;  /* 0x0000dc00ff097b82 */ /* 0x000ea20000000800 */
[----:B------:R-:W-:Y:S01]  /*13b0*/  PLOP3.LUT P1, PT, PT, PT, UP2, 0x80, 0x8 ;  /* 0x000000000008781c */ /* 0x000fe20003f2f028 */
[----:B------:R-:W-:Y:S01]  /*13c0*/  HFMA2 R12, -RZ, RZ, 0, 0 ;  /* 0x00000000ff0c7431 */ /* 0x000fe200000001ff */
[----:B------:R-:W-:Y:S01]  /*13d0*/  ISETP.EQ.OR P4, PT, R2, RZ, P5 ;  /* 0x000000ff0200720c */ /* 0x000fe20002f82670 */
[----:B------:R-:W-:Y:S01]  /*13e0*/  IMAD.MOV.U32 R15, RZ, RZ, 0x1 ;  /* 0x00000001ff0f7424 */ /* 0x000fe200078e00ff */
[----:B------:R-:W-:Y:S01]  /*13f0*/  PLOP3.LUT P1, PT, P1, PT, PT, 0x8, 0x80 ;  /* 0x000000000080781c */ /* 0x000fe20000f2e170 */
[----:B------:R-:W-:Y:S01]  /*1400*/  IMAD.MOV.U32 R14, RZ, RZ, RZ ;  /* 0x000000ffff0e7224 */ /* 0x000fe200078e00ff */
[----:B------:R-:W-:Y:S01]  /*1410*/  MOV R8, 0x1 ;  /* 0x0000000100087802 */ /* 0x000fe20000000f00 */
[----:B------:R-:W4:Y:S01]  /*1420*/  LDC R0, c[0x0][0x374] ;  /* 0x0000dd00ff007b82 */ /* 0x000f220000000800 */
[----:B------:R-:W-:Y:S01]  /*1430*/  IMAD.MOV.U32 R10, RZ, RZ, RZ ;  /* 0x000000ffff0a7224 */ /* 0x000fe200078e00ff */
[----:B------:R-:W2:Y:S01]  /*1440*/  LDCU.64 UR22, c[0x0][0x348] ;  /* 0x00006900ff1677ac */ /* 0x000ea20008000a00 */
[----:B------:R-:W-:Y:S01]  /*1450*/  UMOV UR6, URZ ;  /* 0x000000ff00067c82 */ /* 0x000fe20008000000 */
[----:B-1----:R-:W-:-:S04]  /*1460*/  UIADD3 UR5, UPT, UPT, UR13, 0x3f, URZ ;  /* 0x0000003f0d057890 */ /* 0x002fc8000fffe0ff */
[----:B------:R-:W-:-:S04]  /*1470*/  USHF.R.S32.HI UR4, URZ, 0x1f, UR5 ;  /* 0x0000001fff047899 */ /* 0x000fc80008011405 */
[----:B------:R-:W-:-:S04]  /*1480*/  ULEA.HI UR4, UR4, UR5, URZ, 0x6 ;  /* 0x0000000504047291 */ /* 0x000fc8000f8f30ff */
[----:B------:R-:W-:Y:S02]  /*1490*/  USHF.R.S32.HI UR15, URZ, 0x6, UR4 ;  /* 0x00000006ff0f7899 */ /* 0x000fe40008011404 */
[----:B------:R-:W-:Y:S02]  /*14a0*/  UIADD3 UR4, UPT, UPT, UR13, -0x1, URZ ;  /* 0xffffffff0d047890 */ /* 0x000fe4000fffe0ff */
[----:B------:R-:W-:Y:S02]  /*14b0*/  UISETP.LT.U32.AND UP0, UPT, UR15, 0x3, UPT ;  /* 0x000000030f00788c */ /* 0x000fe4000bf01070 */
[----:B------:R-:W-:Y:S02]  /*14c0*/  UISETP.GE.U32.AND UP1, UPT, UR4, -0x7f, UPT ;  /* 0xffffff810400788c */ /* 0x000fe4000bf26070 */
[----:B------:R-:W-:Y:S02]  /*14d0*/  USEL UR14, UR15, 0x3, UP0 ;  /* 0x000000030f0e7887 */ /* 0x000fe40008000000 */
[----:B------:R-:W-:-:S02]  /*14e0*/  UIADD3 UR13, UPT, UPT, UR13, 0x7e, URZ ;  /* 0x0000007e0d0d7890 */ /* 0x000fc4000fffe0ff */
[----:B------:R-:W-:Y:S02]  /*14f0*/  UIADD3 UR5, UPT, UPT, UR14, -0x1, URZ ;  /* 0xffffffff0e057890 */ /* 0x000fe4000fffe0ff */
[----:B------:R-:W-:-:S03]  /*1500*/  UIADD3 UR7, UPT, UPT, UR15, -UR14, URZ ;  /* 0x8000000e0f077290 */ /* 0x000fc6000fffe0ff */
[----:B------:R-:W-:-:S04]  /*1510*/  @UP1 UIADD3 UR5, UPT, UPT, UR14, URZ, URZ ;  /* 0x000000ff0e051290 */ /* 0x000fc8000fffe0ff */
[----:B--2---:R-:W-:-:S12]  /*1520*/  UIADD3 UR5, UPT, UPT, UR5, 0x1, URZ ;  /* 0x0000000105057890 */ /* 0x004fd8000fffe0ff */
.L_x_35:
[----:B------:R-:W-:Y:S01]  /*1530*/  UISETP.NE.AND UP0, UPT, UR37, URZ, UPT ;  /* 0x000000ff2500728c */ /* 0x000fe2000bf05270 */
[----:B------:R-:W1:Y:S08]  /*1540*/  S2UR UR37, SR_CgaCtaId ;  /* 0x00000000002579c3 */ /* 0x000e700000008800 */
[----:B------:R-:W-:Y:S05]  /*1550*/  BRA.U UP0, `(.L_x_18) ;  /* 0x0000000100347547 */ /* 0x000fea000b800000 */
[----:B------:R-:W2:Y:S01]  /*1560*/  S2R R2, SR_CgaCtaId ;  /* 0x0000000000027919 */ /* 0x000ea20000008800 */
[----:B------:R-:W-:-:S04]  /*1570*/  MOV R3, 0x400 ;  /* 0x0000040000037802 */ /* 0x000fc80000000f00 */
[----:B--2---:R-:W-:Y:S02]  /*1580*/  LEA R3, R2, R3, 0x18 ;  /* 0x0000000302037211 */ /* 0x004fe400078ec0ff */
[----:B------:R-:W-:-:S03]  /*1590*/  SHF.L.U32 R2, R8, 0x1f, RZ ;  /* 0x0000001f08027819 */ /* 0x000fc600000006ff */
[----:B------:R-:W-:-:S04]  /*15a0*/  IMAD R3, R10, 0x8, R3 ;  /* 0x000000080a037824 */ /* 0x000fc800078e0203 */
[----:B------:R-:W2:Y:S02]  /*15b0*/  SYNCS.PHASECHK.TRANS64.TRYWAIT P0, [R3+URZ+0xf0], R2 ;  /* 0x0000f002030075a7 */ /* 0x000ea400080011ff */
[----:B--2---:R-:W-:Y:S05]  /*15c0*/  @!P0 BRA `(.L_x_19) ;  /* 0x00000098007c8947 */ /* 0x004fea0003800000 */
.L_x_166:
[----:B------:R-:W-:Y:S01]  /*15d0*/  VIADD R10, R10, 0x1 ;  /* 0x000000010a0a7836 */ /* 0x000fe20000000000 */
[----:B------:R2:W-:Y:S04]  /*15e0*/  SYNCS.ARRIVE.TRANS64.A1T0 RZ, [R3+URZ+0xe0], RZ ;  /* 0x0000e0ff03ff79a7 */ /* 0x0005e800081000ff */
[----:B------:R-:W-:-:S04]  /*15f0*/  ISETP.NE.AND P0, PT, R10, 0x2, PT ;  /* 0x000000020a00780c */ /* 0x000fc80003f05270 */
[----:B------:R-:W-:Y:S02]  /*1600*/  SEL R10, R10, RZ, P0 ;  /* 0x000000ff0a0a7207 */ /* 0x000fe40000000000 */
[----:B--2---:R-:W-:-:S04]  /*1610*/  SEL R3, RZ, 0x1, P0 ;  /* 0x00000001ff037807 */ /* 0x004fc80000000000 */
[----:B------:R-:W-:-:S07]  /*1620*/  LOP3.LUT R8, R8, R3, RZ, 0x3c, !PT ;  /* 0x0000000308087212 */ /* 0x000fce00078e3cff */
.L_x_18:
[----:B------:R-:W-:Y:S01]  /*1630*/  UMOV UR4, 0x400 ;  /* 0x0000040000047882 */ /* 0x000fe20000000000 */
[----:B------:R-:W-:Y:S01]  /*1640*/  SHF.L.U32 R2, R15, 0x1f, RZ ;  /* 0x0000001f0f027819 */ /* 0x000fe200000006ff */
[----:B-1----:R-:W-:Y:S01]  /*1650*/  ULEA UR4, UR37, UR4, 0x18 ;  /* 0x0000000425047291 */ /* 0x002fe2000f8ec0ff */
[----:B------:R-:W-:Y:S01]  /*1660*/  R2UR UR35, R21 ;  /* 0x00000000152372ca */ /* 0x000fe200000e0000 */
[----:B------:R-:W-:Y:S01]  /*1670*/  UISETP.GE.U32.AND UP0, UPT, UR13, 0x7f, UPT ;  /* 0x0000007f0d00788c */ /* 0x000fe2000bf06070 */
[----:B------:R-:W-:Y:S01]  /*1680*/  R2UR UR19, R20 ;  /* 0x00000000141372ca */ /* 0x000fe200000e0000 */
[----:B------:R-:W-:Y:S01]  /*1690*/  ULEA UR8, UR6, UR4, 0x3 ;  /* 0x0000000406087291 */ /* 0x000fe2000f8e18ff */
[----:B------:R-:W-:-:S08]  /*16a0*/  UMOV UR29, URZ ;  /* 0x000000ff001d7c82 */ /* 0x000fd00008000000 */
[----:B------:R1:W2:Y:S01]  /*16b0*/  SYNCS.PHASECHK.TRANS64.TRYWAIT P0, [UR8+0x18], R2 ;  /* 0x00001802ff0075a7 */ /* 0x0002a20008001108 */
[----:B------:R-:W-:Y:S02]  /*16c0*/  USHF.L.U32 UR35, UR35, 0x7, URZ ;  /* 0x0000000723237899 */ /* 0x000fe400080006ff */
[----:B------:R-:W-:Y:S01]  /*16d0*/  USHF.L.U32 UR19, UR19, 0x7, URZ ;  /* 0x0000000713137899 */ /* 0x000fe200080006ff */
[----:B------:R-:W-:Y:S11]  /*16e0*/  BRA.U !UP0, `(.L_x_20) ;  /* 0x0000000108d47547 */ /* 0x000ff6000b800000 */
[----:B------:R-:W-:Y:S01]  /*16f0*/  UMOV UR21, URZ ;  /* 0x000000ff00157c82 */ /* 0x000fe20008000000 */
[----:B------:R-:W-:-:S05]  /*1700*/  UMOV UR42, UR6 ;  /* 0x00000006002a7c82 */ /* 0x000fca0008000000 */
.L_x_25:
[----:B-1----:R-:W-:Y:S01]  /*1710*/  ULEA UR33, UR42, UR4, 0x3 ;  /* 0x000000042a217291 */ /* 0x002fe2000f8e18ff */
[----:B--2---:R-:W-:Y:S01]  /*1720*/  @!P5 MOV R3, 0x10000 ;  /* 0x000100000003d802 */ /* 0x004fe20000000f00 */
[----:B--2---:R-:W-:Y:S10]  /*1730*/  @P0 BRA `(.L_x_21) ;  /* 0x00000000000c0947 */ /* 0x004ff40003800000 */
[----:B------:R-:W-:-:S04]  /*1740*/  SHF.L.U32 R5, R15, 0x1f, RZ ;  /* 0x0000001f0f057819 */ /* 0x000fc800000006ff */
[----:B------:R-:W2:Y:S02]  /*1750*/  SYNCS.PHASECHK.TRANS64.TRYWAIT P0, [UR33+0x18], R5 ;  /* 0x00001805ff0075a7 */ /* 0x000ea40008001121 */
[----:B--2---:R-:W-:Y:S05]  /*1760*/  @!P0 BRA `(.L_x_22) ;  /* 0x0000009800288947 */ /* 0x004fea0003800000 */
.L_x_21:
[----:B------:R2:W-:Y:S01]  /*1770*/  @!P5 SYNCS.ARRIVE.TRANS64 RZ, [UR33], R3 ;  /* 0x00000003ffffd9a7 */ /* 0x0005e20008000021 */
[----:B------:R-:W-:Y:S04]  /*1780*/  BSSY.RECONVERGENT B0, `(.L_x_23) ;  /* 0x0000003000007945 */ /* 0x000fe80003800200 */
[----:B------:R-:W-:Y:S05]  /*1790*/  @P4 BRA `(.L_x_24) ;  /* 0x0000000000044947 */ /* 0x000fea0003800000 */
[----:B------:R-:W-:Y:S05]  /*17a0*/  BPT.TRAP 0x1 ;  /* 0x000000040000795c */ /* 0x000fea0000300000 */
.L_x_24:
[----:B------:R-:W-:Y:S05]  /*17b0*/  BSYNC.RECONVERGENT B0 ;  /* 0x0000000000007941 */ /* 0x000fea0003800200 */
.L_x_23:
[----:B------:R-:W-:Y:S02]  /*17c0*/  UIADD3 UR6, UPT, UPT, UR42, 0x1, URZ ;  /* 0x000000012a067890 */ /* 0x000fe4000fffe0ff */
[----:B------:R-:W-:Y:S02]  /*17d0*/  UIADD3 UR40, UP1, UPT, UR22, 0x80, URZ ;  /* 0x0000008016287890 */ /* 0x000fe4000ff3e0ff */
[----:B------:R-:W-:Y:S02]  /*17e0*/  UISETP.NE.AND UP0, UPT, UR6, 0x3, UPT ;  /* 0x000000030600788c */ /* 0x000fe4000bf05270 */
[----:B------:R-:W-:Y:S02]  /*17f0*/  USHF.L.U32 UR34, UR21, 0x6, URZ ;  /* 0x0000000615227899 */ /* 0x000fe400080006ff */
[----:B------:R-:W-:Y:S02]  /*1800*/  USEL UR9, URZ, 0x1, UP0 ;  /* 0x00000001ff097887 */ /* 0x000fe40008000000 */
[----:B------:R-:W-:-:S02]  /*1810*/  USEL UR6, UR6, URZ, UP0 ;  /* 0x000000ff06067287 */ /* 0x000fc40008000000 */
[----:B------:R-:W-:Y:S02]  /*1820*/  UIADD3 UR38, UP0, UPT, UR22, 0x180, URZ ;  /* 0x0000018016267890 */ /* 0x000fe4000ff1e0ff */
[----:B------:R-:W-:Y:S01]  /*1830*/  ULEA UR8, UR6, UR4, 0x3 ;  /* 0x0000000406087291 */ /* 0x000fe2000f8e18ff */
[----:B------:R-:W-:Y:S01]  /*1840*/  LOP3.LUT R15, R15, UR9, RZ, 0x3c, !PT ;  /* 0x000000090f0f7c12 */ /* 0x000fe2000f8e3cff */
[----:B------:R-:W-:Y:S02]  /*1850*/  UIADD3.X UR41, UPT, UPT, URZ, UR23, URZ, UP1, !UPT ;  /* 0x00000017ff297290 */ /* 0x000fe40008ffe4ff */
[----:B------:R-:W-:Y:S01]  /*1860*/  UIADD3 UR26, UPT, UPT, UR34, 0x20, URZ ;  /* 0x00000020221a7890 */ /* 0x000fe2000fffe0ff */
[----:B-1----:R-:W-:Y:S01]  /*1870*/  SHF.L.U32 R2, R15, 0x1f, RZ ;  /* 0x0000001f0f027819 */ /* 0x002fe200000006ff */
[----:B------:R-:W-:Y:S01]  /*1880*/  UIADD3.X UR39, UPT, UPT, URZ, UR23, URZ, UP0, !UPT ;  /* 0x00000017ff277290 */ /* 0x000fe200087fe4ff */
[----:B------:R-:W-:Y:S02]  /*1890*/  UMOV UR30, 0x0 ;  /* 0x00000000001e7882 */ /* 0x000fe40000000000 */
[----:B------:R1:W1:Y:S01]  /*18a0*/  SYNCS.PHASECHK.TRANS64.TRYWAIT P0, [UR8+0x18], R2 ;  /* 0x00001802ff0075a7 */ /* 0x0002620008001108 */
[----:B------:R-:W-:Y:S01]  /*18b0*/  ULEA UR8, UR42, UR4, 0xf ;  /* 0x000000042a087291 */ /* 0x000fe2000f8e78ff */
[----:B------:R-:W-:Y:S01]  /*18c0*/  UMOV UR31, 0x10000000 ;  /* 0x10000000001f7882 */ /* 0x000fe20000000000 */
[----:B------:R-:W-:-:S02]  /*18d0*/  UMOV UR25, UR33 ;  /* 0x0000002100197c82 */ /* 0x000fc40008000000 */
[----:B------:R-:W-:Y:S02]  /*18e0*/  UIADD3 UR32, UPT, UPT, UR8, 0x8400, URZ ;  /* 0x0000840008207890 */ /* 0x000fe4000fffe0ff */
[----:B------:R-:W-:Y:S02]  /*18f0*/  UIADD3 UR24, UPT, UPT, UR8, 0xc400, URZ ;  /* 0x0000c40008187890 */ /* 0x000fe4000fffe0ff */
[----:B------:R-:W-:Y:S02]  /*1900*/  UIADD3 UR16, UPT, UPT, UR8, 0x20400, URZ ;  /* 0x0002040008107890 */ /* 0x000fe4000fffe0ff */
[----:B------:R-:W-:Y:S01]  /*1910*/  UIADD3 UR8, UPT, UPT, UR8, 0x24400, URZ ;  /* 0x0002440008087890 */ /* 0x000fe2000fffe0ff */
[----:B------:R-:W-:Y:S01]  /*1920*/  UMOV UR27, UR35 ;  /* 0x00000023001b7c82 */ /* 0x000fe20008000000 */
[----:B------:R-:W-:Y:S01]  /*1930*/  UMOV UR28, UR36 ;  /* 0x00000024001c7c82 */ /* 0x000fe20008000000 */
[----:B------:R-:W-:Y:S01]  /*1940*/  UMOV UR17, UR33 ;  /* 0x0000002100117c82 */ /* 0x000fe20008000000 */
[----:B------:R-:W-:Y:S01]  /*1950*/  UMOV UR20, UR36 ;  /* 0x0000002400147c82 */ /* 0x000fe20008000000 */
[----:B------:R-:W-:Y:S01]  /*1960*/  UMOV UR18, UR34 ;  /* 0x0000002200127c82 */ /* 0x000fe20008000000 */
[----:B------:R1:W-:Y:S01]  /*1970*/  UTMALDG.3D [UR32], [UR40], desc[UR30] ;  /* 0x00001e20280075b4 */ /* 0x0003e20008011000 */
[----:B------:R-:W-:Y:S01]  /*1980*/  UMOV UR11, UR19 ;  /* 0x00000013000b7c82 */ /* 0x000fe20008000000 */
[----:B------:R-:W-:Y:S01]  /*1990*/  UMOV UR12, UR36 ;  /* 0x00000024000c7c82 */ /* 0x000fe20008000000 */
[----:B------:R-:W-:Y:S01]  /*19a0*/  UMOV UR9, UR33 ;  /* 0x0000002100097c82 */ /* 0x000fe20008000000 */
[----:B------:R-:W-:Y:S01]  /*19b0*/  UMOV UR10, UR26 ;  /* 0x0000001a000a7c82 */ /* 0x000fe20008000000 */
[----:B------:R-:W-:Y:S01]  /*19c0*/  UIADD3 UR21, UPT, UPT, UR21, 0x1, URZ ;  /* 0x0000000115157890 */ /* 0x000fe2000fffe0ff */
[----:B------:R-:W-:Y:S01]  /*19d0*/  UMOV UR29, UR5 ;  /* 0x00000005001d7c82 */ /* 0x000fe20008000000 */
[----:B------:R1:W-:Y:S02]  /*19e0*/  UTMALDG.3D [UR24], [UR40], desc[UR30] ;  /* 0x00001e18280075b4 */ /* 0x0003e40008011000 */
[----:B------:R-:W-:Y:S01]  /*19f0*/  UISETP.NE.AND UP0, UPT, UR21, UR5, UPT ;  /* 0x000000051500728c */ /* 0x000fe2000bf05270 */
[----:B------:R-:W-:Y:S01]  /*1a00*/  UMOV UR42, UR6 ;  /* 0x00000006002a7c82 */ /* 0x000fe20008000000 */
[----:B------:R1:W-:Y:S01]  /*1a10*/  UTMALDG.3D [UR16], [UR38], desc[UR30] ;  /* 0x00001e10260075b4 */ /* 0x0003e20008011000 */
[----:B------:R1:W-:Y:S06]  /*1a20*/  UTMALDG.3D [UR8], [UR38], desc[UR30] ;  /* 0x00001e08260075b4 */ /* 0x0003ec0008011000 */
[----:B------:R-:W-:Y:S05]  /*1a30*/  BRA.U UP0, `(.L_x_25) ;  /* 0xfffffffd00347547 */ /* 0x000fea000b83ffff */
.L_x_20:
[----:B-1----:R-:W-:Y:S01]  /*1a40*/  ULEA UR8, UR6, UR4, 0x3 ;  /* 0x0000000406087291 */ /* 0x002fe2000f8e18ff */
[----:B------:R-:W-:Y:S01]  /*1a50*/  SHF.L.U32 R2, R15, 0x1f, RZ ;  /* 0x0000001f0f027819 */ /* 0x000fe200000006ff */
[----:B------:R-:W-:Y:S01]  /*1a60*/  @!P1 SYNCS.ARRIVE.TRANS64.A1T0 RZ, [UR4+0x78], RZ ;  /* 0x000078ffffff99a7 */ /* 0x000fe20008100004 */
[----:B------:R-:W-:-:S06]  /*1a70*/  UISETP.GT.AND UP0, UPT, UR15, UR14, UPT ;  /* 0x0000000e0f00728c */ /* 0x000fcc000bf04270 */
[----:B--2---:R1:W2:Y:S03]  /*1a80*/  SYNCS.PHASECHK.TRANS64.TRYWAIT P0, [UR8+0x18], R2 ;  /* 0x00001802ff0075a7 */ /* 0x0042a60008001108 */
[----:B------:R-:W-:Y:S05]  /*1a90*/  BRA.U !UP0, `(.L_x_26) ;  /* 0x0000000108d07547 */ /* 0x000fea000b800000 */
[----:B------:R-:W-:Y:S01]  /*1aa0*/  UIADD3 UR21, UPT, UPT, UR7, UR29, URZ ;  /* 0x0000001d07157290 */ /* 0x000fe2000fffe0ff */
[----:B------:R-:W-:-:S11]  /*1ab0*/  UMOV UR42, UR6 ;  /* 0x00000006002a7c82 */ /* 0x000fd60008000000 */
.L_x_31:
[----:B-1----:R-:W-:Y:S01]  /*1ac0*/  ULEA UR33, UR42, UR4, 0x3 ;  /* 0x000000042a217291 */ /* 0x002fe2000f8e18ff */
[----:B--2---:R-:W-:Y:S01]  /*1ad0*/  @!P5 MOV R3, 0x10000 ;  /* 0x000100000003d802 */ /* 0x004fe20000000f00 */
[----:B--2---:R-:W-:Y:S10]  /*1ae0*/  @P0 BRA `(.L_x_27) ;  /* 0x00000000000c0947 */ /* 0x004ff40003800000 */
[----:B------:R-:W-:-:S04]  /*1af0*/  SHF.L.U32 R5, R15, 0x1f, RZ ;  /* 0x0000001f0f057819 */ /* 0x000fc800000006ff */
[----:B------:R-:W2:Y:S02]  /*1b00*/  SYNCS.PHASECHK.TRANS64.TRYWAIT P0, [UR33+0x18], R5 ;  /* 0x00001805ff0075a7 */ /* 0x000ea40008001121 */
[----:B--2---:R-:W-:Y:S05]  /*1b10*/  @!P0 BRA `(.L_x_28) ;  /* 0x0000009400548947 */ /* 0x004fea0003800000 */
.L_x_27:
[----:B------:R2:W-:Y:S01]  /*1b20*/  @!P5 SYNCS.ARRIVE.TRANS64 RZ, [UR33], R3 ;  /* 0x00000003ffffd9a7 */ /* 0x0005e20008000021 */
[----:B------:R-:W-:Y:S04]  /*1b30*/  BSSY.RECONVERGENT B0, `(.L_x_29) ;  /* 0x0000003000007945 */ /* 0x000fe80003800200 */
[----:B------:R-:W-:Y:S05]  /*1b40*/  @P4 BRA `(.L_x_30) ;  /* 0x0000000000044947 */ /* 0x000fea0003800000 */
[----:B------:R-:W-:Y:S05]  /*1b50*/  BPT.TRAP 0x1 ;  /* 0x000000040000795c */ /* 0x000fea0000300000 */
.L_x_30:
[----:B------:R-:W-:Y:S05]  /*1b60*/  BSYNC.RECONVERGENT B0 ;  /* 0x0000000000007941 */ /* 0x000fea0003800200 */
.L_x_29:
        /* <DEDUP_REMOVED lines=31> */
[----:B------:R-:W-:Y:S01]  /*1d60*/  UMOV UR10, UR26 ;  /* 0x0000001a000a7c82 */ /* 0x000fe20008000000 */
[----:B------:R-:W-:Y:S01]  /*1d70*/  UIADD3 UR29, UPT, UPT, UR29, 0x1, URZ ;  /* 0x000000011d1d7890 */ /* 0x000fe2000fffe0ff */
[----:B------:R1:W-:Y:S01]  /*1d80*/  UTMALDG.3D [UR24], [UR40], desc[UR30] ;  /* 0x00001e18280075b4 */ /* 0x0003e20008011000 */
[----:B------:R-:W-:-:S02]  /*1d90*/  UMOV UR42, UR6 ;  /* 0x00000006002a7c82 */ /* 0x000fc40008000000 */
[----:B------:R-:W-:Y:S01]  /*1da0*/  UISETP.NE.AND UP0, UPT, UR29, UR21, UPT ;  /* 0x000000151d00728c */ /* 0x000fe2000bf05270 */
[----:B------:R1:W-:Y:S01]  /*1db0*/  UTMALDG.3D [UR16], [UR38], desc[UR30] ;  /* 0x00001e10260075b4 */ /* 0x0003e20008011000 */
[----:B------:R1:W-:Y:S07]  /*1dc0*/  UTMALDG.3D [UR8], [UR38], desc[UR30] ;  /* 0x00001e08260075b4 */ /* 0x0003ee0008011000 */
[----:B------:R-:W-:Y:S05]  /*1dd0*/  BRA.U UP0, `(.L_x_31) ;  /* 0xfffffffd00387547 */ /* 0x000fea000b83ffff */
.L_x_26:
[----:B-1----:R-:W-:Y:S01]  /*1de0*/  LEA R2, R14, UR4, 0x3 ;  /* 0x000000040e027c11 */ /* 0x002fe2000f8e18ff */
[----:B------:R-:W-:Y:S01]  /*1df0*/  NOP ;  /* 0x0000000000007918 */ /* 0x000fe20000000000 */
[----:B--2---:R-:W-:Y:S02]  /*1e00*/  SHF.L.U32 R3, R12, 0x1f, RZ ;  /* 0x0000001f0c037819 */ /* 0x004fe400000006ff */
[----:B------:R-:W-:Y:S02]  /*1e10*/  LEA R4, R14, UR4, 0x4 ;  /* 0x000000040e047c11 */ /* 0x000fe4000f8e20ff */
[----:B------:R-:W1:Y:S02]  /*1e20*/  SYNCS.PHASECHK.TRANS64.TRYWAIT P0, [R2+URZ+0x80], R3 ;  /* 0x00008003020075a7 */ /* 0x000e6400080011ff */
[----:B-1----:R-:W-:Y:S05]  /*1e30*/  @!P0 BRA `(.L_x_32) ;  /* 0x0000009000a48947 */ /* 0x002fea0003800000 */
.L_x_169:
[----:B------:R-:W2:Y:S01]  /*1e40*/  LDS.128 R4, [R4+0x110] ;  /* 0x0001100004047984 */ /* 0x000ea20000000c00 */
[----:B---3--:R-:W-:Y:S01]  /*1e50*/  ISETP.GE.AND P0, PT, R26, 0x1, PT ;  /* 0x000000011a00780c */ /* 0x008fe20003f06270 */
[----:B-1----:R-:W-:Y:S01]  /*1e60*/  VIADD R2, R2, 0x90 ;  /* 0x0000009002027836 */ /* 0x002fe20000000000 */
[----:B------:R-:W-:Y:S01]  /*1e70*/  @!PT LDS RZ, [RZ] ;  /* 0x00000000fffff984 */ /* 0x000fe20000000800 */
[----:B------:R-:W-:Y:S01]  /*1e80*/  @!PT LDS RZ, [RZ] ;  /* 0x00000000fffff984 */ /* 0x000fe20000000800 */
[----:B------:R-:W-:Y:S01]  /*1e90*/  @!PT LDS RZ, [RZ] ;  /* 0x00000000fffff984 */ /* 0x000fe20000000800 */
[----:B------:R-:W-:Y:S01]  /*1ea0*/  @!PT LDS RZ, [RZ] ;  /* 0x00000000fffff984 */ /* 0x000fe20000000800 */
[----:B------:R1:W-:Y:S06]  /*1eb0*/  MEMBAR.ALL.CTA ;  /* 0x0000000000007992 */ /* 0x0003ec0000008000 */
[----:B-1----:R-:W1:Y:S01]  /*1ec0*/  FENCE.VIEW.ASYNC.S ;  /* 0x00000000000073c6 */ /* 0x002e620000000000 */
[----:B------:R-:W-:-:S04]  /*1ed0*/  PRMT R2, RZ, 0x654, R2 ;  /* 0x00000654ff027816 */ /* 0x000fc80000000002 */
[----:B-1----:R1:W-:Y:S01]  /*1ee0*/  SYNCS.ARRIVE.TRANS64.RED.A1T0 RZ, [R2+URZ], RZ ;  /* 0x000000ff02ff79a7 */ /* 0x0023e200081004ff */
[----:B--2---:R-:W-:-:S13]  /*1ef0*/  LOP3.LUT P2, RZ, R6, 0x1, RZ, 0xc0, !PT ;  /* 0x0000000106ff7812 */ /* 0x004fda000784c0ff */
[----:B------:R-:W-:Y:S01]  /*1f00*/  @P2 SHF.R.U32.HI R3, RZ, 0x10, R5 ;  /* 0x00000010ff032819 */ /* 0x000fe20000011605 */
[----:B------:R-:W-:Y:S01]  /*1f10*/  VOTEU.ANY UP0, P2 ;  /* 0x0000000000ff7886 */ /* 0x000fe20001000100 */
[----:B------:R-:W-:Y:S02]  /*1f20*/  @P2 MOV R13, R4 ;  /* 0x00000004000d2202 */ /* 0x000fe40000000f00 */
[----:B------:R-:W-:Y:S02]  /*1f30*/  @P2 R2UR.BROADCAST UR8, R3 ;  /* 0x00000000030822ca */ /* 0x000fe400008e0000 */
[----:B------:R-:W-:-:S11]  /*1f40*/  @P2 LOP3.LUT R11, R5, 0xffff, RZ, 0xc0, !PT ;  /* 0x0000ffff050b2812 */ /* 0x000fd600078ec0ff */
[----:B------:R-:W-:Y:S01]  /*1f50*/  @UP0 UMOV UR36, UR8 ;  /* 0x0000000800240c82 */ /* 0x000fe20008000000 */
[----:B-1----:R-:W-:Y:S05]  /*1f60*/  @!P0 BRA `(.L_x_33) ;  /* 0x0000000000b88947 */ /* 0x002fea0003800000 */
[----:B------:R-:W4:Y:S01]  /*1f70*/  LDC.64 R4, c[0x0][0xb18] ;  /* 0x0002c600ff047b82 */ /* 0x000f220000000a00 */
[----:B------:R-:W-:-:S07]  /*1f80*/  ISETP.NE.AND P3, PT, R26, 0x1, PT ;  /* 0x000000011a00780c */ /* 0x000fce0003f65270 */
[----:B------:R-:W1:Y:S08]  /*1f90*/  LDC.64 R6, c[0x0][0xb10] ;  /* 0x0002c400ff067b82 */ /* 0x000e700000000a00 */
[----:B------:R-:W2:Y:S08]  /*1fa0*/  LDC R16, c[0x0][0xb20] ;  /* 0x0002c800ff107b82 */ /* 0x000eb00000000800 */
[----:B------:R-:W3:Y:S01]  /*1fb0*/  LDC R18, c[0x0][0xb0c] ;  /* 0x0002c300ff127b82 */ /* 0x000ee20000000800 */
[----:B----4-:R-:W-:Y:S01]  /*1fc0*/  IMAD.HI.U32 R17, R0, R5, RZ ;  /* 0x0000000500117227 */ /* 0x010fe200078e00ff */
[----:B------:R-:W-:-:S03]  /*1fd0*/  ISETP.NE.AND P0, PT, R4, 0x1, PT ;  /* 0x000000010400780c */ /* 0x000fc60003f05270 */
[----:B------:R-:W-:-:S03]  /*1fe0*/  IMAD.HI.U32 R5, R11, R5, RZ ;  /* 0x000000050b057227 */ /* 0x000fc600078e00ff */
[----:B------:R-:W4:Y:S01]  /*1ff0*/  LDC.64 R2, c[0x0][0xb28] ;  /* 0x0002ca00ff027b82 */ /* 0x000f220000000a00 */
[----:B-1----:R-:W-:-:S04]  /*2000*/  IMAD.HI.U32 R20, R9, R6, RZ ;  /* 0x0000000609147227 */ /* 0x002fc800078e00ff */
[----:B------:R-:W-:Y:S01]  /*2010*/  IMAD.HI.U32 R22, R13, R6, RZ ;  /* 0x000000060d167227 */ /* 0x000fe200078e00ff */
[----:B------:R-:W-:Y:S02]  /*2020*/  SHF.R.U32.HI R20, RZ, R7, R20 ;  /* 0x00000007ff147219 */ /* 0x000fe40000011614 */
[-C--:B--2---:R-:W-:Y:S02]  /*2030*/  SHF.R.U32.HI R17, RZ, R16.reuse, R17 ;  /* 0x00000010ff117219 */ /* 0x084fe40000011611 */
[----:B------:R-:W-:Y:S02]  /*2040*/  SHF.R.U32.HI R16, RZ, R16, R5 ;  /* 0x00000010ff107219 */ /* 0x000fe40000011605 */
[----:B------:R-:W-:Y:S02]  /*2050*/  SEL R17, R0, R17, !P0 ;  /* 0x0000001100117207 */ /* 0x000fe40004000000 */
[----:B------:R-:W-:Y:S02]  /*2060*/  SHF.R.U32.HI R22, RZ, R7, R22 ;  /* 0x00000007ff167219 */ /* 0x000fe40000011616 */
[----:B---3--:R-:W-:-:S02]  /*2070*/  ISETP.NE.AND P1, PT, R18, 0x1, PT ;  /* 0x000000011200780c */ /* 0x008fc40003f25270 */
[----:B------:R-:W-:Y:S02]  /*2080*/  SEL R5, R11, R16, !P0 ;  /* 0x000000100b057207 */ /* 0x000fe40004000000 */
[----:B------:R-:W-:Y:S02]  /*2090*/  SEL R19, R9, R20, !P1 ;  /* 0x0000001409137207 */ /* 0x000fe40004800000 */
[----:B------:R-:W-:Y:S01]  /*20a0*/  SEL R7, R13, R22, !P1 ;  /* 0x000000160d077207 */ /* 0x000fe20004800000 */
[----:B----4-:R-:W-:-:S04]  /*20b0*/  IMAD.HI.U32 R20, R17, R2, RZ ;  /* 0x0000000211147227 */ /* 0x010fc800078e00ff */
[----:B------:R-:W-:Y:S01]  /*20c0*/  IMAD.HI.U32 R6, R19, R2, RZ ;  /* 0x0000000213067227 */ /* 0x000fe200078e00ff */
[----:B------:R-:W-:-:S04]  /*20d0*/  @P3 SHF.R.U32.HI R17, RZ, R3, R20 ;  /* 0x00000003ff113219 */ /* 0x000fc80000011614 */
        /* <DEDUP_REMOVED lines=8> */
[----:B------:R-:W-:-:S04]  /*2160*/  @!P0 IMAD.HI.U32 R16, R7, R2, RZ ;  /* 0x0000000207108227 */ /* 0x000fc800078e00ff */
[----:B------:R-:W-:Y:S01]  /*2170*/  IMAD.MOV R2, RZ, RZ, -R6 ;  /* 0x000000ffff027224 */ /* 0x000fe200078e0a06 */
[----:B------:R-:W-:-:S03]  /*2180*/  @!P0 SHF.R.U32.HI R16, RZ, R3, R16 ;  /* 0x00000003ff108219 */ /* 0x000fc60000011610 */
[----:B------:R-:W-:Y:S01]  /*2190*/  IMAD R2, R26, R2, R5 ;  /* 0x000000021a027224 */ /* 0x000fe200078e0205 */
[----:B------:R-:W-:Y:S02]  /*21a0*/  @!P0 SEL R3, R7, R16, !P3 ;  /* 0x0000001007038207 */ /* 0x000fe40005800000 */
[----:B------:R-:W-:-:S03]  /*21b0*/  IADD3 R16, PT, PT, -R5, RZ, RZ ;  /* 0x000000ff05107210 */ /* 0x000fc60007ffe1ff */
[--C-:B------:R-:W-:Y:S02]  /*21c0*/  @!P0 IMAD.IADD R6, R6, 0x1, -R3.reuse ;  /* 0x0000000106068824 */ /* 0x100fe400078e0a03 */
[----:B------:R-:W-:Y:S01]  /*21d0*/  @!P0 IMAD R3, R2, R19, R3 ;  /* 0x0000001302038224 */ /* 0x000fe200078e0203 */
[----:B------:R-:W-:Y:S01]  /*21e0*/  IADD3 R2, PT, PT, -R7, RZ, RZ ;  /* 0x000000ff07027210 */ /* 0x000fe20007ffe1ff */
[----:B------:R-:W-:Y:S02]  /*21f0*/  @!P0 IMAD R5, R26, R6, R7 ;  /* 0x000000061a058224 */ /* 0x000fe400078e0207 */
[----:B------:R-:W-:Y:S02]  /*2200*/  IMAD R11, R4, R16, R11 ;  /* 0x00000010040b7224 */ /* 0x000fe400078e020b */
[----:B------:R-:W-:Y:S02]  /*2210*/  @!P0 IMAD.MOV.U32 R7, RZ, RZ, R3 ;  /* 0x000000ffff078224 */ /* 0x000fe400078e0003 */
[----:B------:R-:W-:-:S02]  /*2220*/  IMAD R2, R18, R2, R13 ;  /* 0x0000000212027224 */ /* 0x000fc400078e020d */
[----:B------:R-:W-:Y:S02]  /*2230*/  IMAD R11, R5, R4, R11 ;  /* 0x00000004050b7224 */ /* 0x000fe400078e020b */
[----:B------:R-:W-:Y:S02]  /*2240*/  IMAD R13, R7, R18, R2 ;  /* 0x00000012070d7224 */ /* 0x000fe400078e0202 */
.L_x_33:
[----:B------:R-:W1:Y:S02]  /*2250*/  LDCU UR8, c[0x0][0xb30] ;  /* 0x00016600ff0877ac */ /* 0x000e640008000800 */
[----:B-1----:R-:W-:-:S09]  /*2260*/  UISETP.NE.AND UP0, UPT, UR8, 0x1, UPT ;  /* 0x000000010800788c */ /* 0x002fd2000bf05270 */
[----:B------:R-:W-:Y:S05]  /*2270*/  BRA.U UP0, `(.L_x_34) ;  /* 0x0000000100407547 */ /* 0x000fea000b800000 */
[----:B------:R-:W1:Y:S08]  /*2280*/  LDC.64 R4, c[0x0][0xb10] ;  /* 0x0002c400ff047b82 */ /* 0x000e700000000a00 */
[----:B------:R-:W2:Y:S08]  /*2290*/  LDC.64 R2, c[0x0][0xb18] ;  /* 0x0002c600ff027b82 */ /* 0x000eb00000000a00 */
[----:B------:R-:W3:Y:S08]  /*22a0*/  LDC R6, c[0x0][0xb20] ;  /* 0x0002c800ff067b82 */ /* 0x000ef00000000800 */
[----:B------:R-:W4:Y:S01]  /*22b0*/  LDC R16, c[0x0][0xb0c] ;  /* 0x0002c300ff107b82 */ /* 0x000f220000000800 */
[----:B-1----:R-:W-:-:S05]  /*22c0*/  IMAD.HI.U32 R4, R13, R4, RZ ;  /* 0x000000040d047227 */ /* 0x002fca00078e00ff */
[----:B------:R-:W-:Y:S01]  /*22d0*/  SHF.R.U32.HI R4, RZ, R5, R4 ;  /* 0x00000005ff047219 */ /* 0x000fe20000011604 */
[----:B--2---:R-:W-:Y:S01]  /*22e0*/  IMAD.HI.U32 R3, R11, R3, RZ ;  /* 0x000000030b037227 */ /* 0x004fe200078e00ff */
[----:B------:R-:W-:-:S04]  /*22f0*/  ISETP.NE.AND P0, PT, R2, 0x1, PT ;  /* 0x000000010200780c */ /* 0x000fc80003f05270 */
[----:B---3--:R-:W-:-:S04]  /*2300*/  SHF.R.U32.HI R6, RZ, R6, R3 ;  /* 0x00000006ff067219 */ /* 0x008fc80000011603 */
[----:B------:R-:W-:Y:S02]  /*2310*/  SEL R3, R11, R6, !P0 ;  /* 0x000000060b037207 */ /* 0x000fe40004000000 */
[----:B----4-:R-:W-:-:S04]  /*2320*/  ISETP.NE.AND P1, PT, R16, 0x1, PT ;  /* 0x000000011000780c */ /* 0x010fc80003f25270 */
[----:B------:R-:W-:-:S05]  /*2330*/  SEL R4, R13, R4, !P1 ;  /* 0x000000040d047207 */ /* 0x000fca0004800000 */
[----:B------:R-:W-:Y:S02]  /*2340*/  IMAD.IADD R5, R3, 0x1, -R4 ;  /* 0x0000000103057824 */ /* 0x000fe400078e0a04 */
[----:B------:R-:W-:Y:S02]  /*2350*/  IMAD.IADD R3, R4, 0x1, -R3 ;  /* 0x0000000104037824 */ /* 0x000fe400078e0a03 */
[----:B------:R-:W-:Y:S02]  /*2360*/  IMAD R13, R5, R16, R13 ;  /* 0x00000010050d7224 */ /* 0x000fe400078e020d */
[----:B------:R-:W-:-:S07]  /*2370*/  IMAD R11, R3, R2, R11 ;  /* 0x00000002030b7224 */ /* 0x000fce00078e020b */
.L_x_34:
[----:B------:R-:W-:Y:S01]  /*2380*/  VIADD R14, R14, 0x1 ;  /* 0x000000010e0e7836 */ /* 0x000fe20000000000 */
[----:B------:R-:W-:Y:S01]  /*2390*/  PLOP3.LUT P1, PT, PT, PT, PT, 0x80, 0x8 ;  /* 0x000000000008781c */ /* 0x000fe20003f2f070 */
[----:B------:R-:W-:Y:S02]  /*23a0*/  IMAD.IADD R21, R13, 0x1, R68 ;  /* 0x000000010d157824 */ /* 0x000fe400078e0244 */
[----:B------:R-:W-:Y:S01]  /*23b0*/  IMAD.IADD R20, R11, 0x1, R66 ;  /* 0x000000010b147824 */ /* 0x000fe200078e0242 */
[----:B------:R-:W-:-:S04]  /*23c0*/  ISETP.NE.AND P0, PT, R14, 0x2, PT ;  /* 0x000000020e00780c */ /* 0x000fc80003f05270 */
[----:B------:R-:W-:Y:S02]  /*23d0*/  SEL R3, RZ, 0x1, P0 ;  /* 0x00000001ff037807 */ /* 0x000fe40000000000 */
[----:B------:R-:W-:Y:S02]  /*23e0*/  SEL R14, R14, RZ, P0 ;  /* 0x000000ff0e0e7207 */ /* 0x000fe40000000000 */
[----:B------:R-:W-:Y:S01]  /*23f0*/  LOP3.LUT R12, R12, R3, RZ, 0x3c, !PT ;  /* 0x000000030c0c7212 */ /* 0x000fe200078e3cff */
[----:B------:R-:W-:Y:S06]  /*2400*/  @P2 BRA `(.L_x_35) ;  /* 0xfffffff000482947 */ /* 0x000fec000383ffff */
[----:B------:R-:W-:Y:S01]  /*2410*/  UIADD3 UR4, UPT, UPT, UR4, 0x18, URZ ;  /* 0x0000001804047890 */ /* 0x000fe2000fffe0ff */
[----:B------:R-:W-:-:S03]  /*2420*/  SHF.L.U32 R3, R15, 0x1f, RZ ;  /* 0x0000001f0f037819 */ /* 0x000fc600000006ff */
[----:B------:R-:W-:-:S09]  /*2430*/  ULEA UR5, UR6, UR4, 0x3 ;  /* 0x0000000406057291 */ /* 0x000fd2000f8e18ff */
[----:B------:R-:W1:Y:S02]  /*2440*/  SYNCS.PHASECHK.TRANS64.TRYWAIT P0, [UR5], R3 ;  /* 0x00000003ff0075a7 */ /* 0x000e640008001105 */
[----:B-1----:R-:W-:Y:S05]  /*2450*/  @!P0 BRA `(.L_x_36) ;  /* 0x0000008c00308947 */ /* 0x002fea0003800000 */
.L_x_171:
[----:B------:R-:W-:-:S04]  /*2460*/  UIADD3 UR6, UPT, UPT, UR6, 0x1, URZ ;  /* 0x0000000106067890 */ /* 0x000fc8000fffe0ff */
[----:B------:R-:W-:-:S04]  /*2470*/  UISETP.NE.AND UP0, UPT, UR6, 0x3, UPT ;  /* 0x000000030600788c */ /* 0x000fc8000bf05270 */
[----:B------:R-:W-:Y:S02]  /*2480*/  USEL UR7, URZ, 0x1, UP0 ;  /* 0x00000001ff077887 */ /* 0x000fe40008000000 */
[----:B------:R-:W-:-:S04]  /*2490*/  USEL UR6, UR6, URZ, UP0 ;  /* 0x000000ff06067287 */ /* 0x000fc80008000000 */
[----:B------:R-:W-:Y:S01]  /*24a0*/  ULEA UR5, UR6, UR4, 0x3 ;  /* 0x0000000406057291 */ /* 0x000fe2000f8e18ff */
[----:B------:R-:W-:-:S04]  /*24b0*/  LOP3.LUT R15, R15, UR7, RZ, 0x3c, !PT ;  /* 0x000000070f0f7c12 */ /* 0x000fc8000f8e3cff */
[----:B-1----:R-:W-:-:S04]  /*24c0*/  SHF.L.U32 R3, R15, 0x1f, RZ ;  /* 0x0000001f0f037819 */ /* 0x002fc800000006ff */
[----:B------:R-:W1:Y:S02]  /*24d0*/  SYNCS.PHASECHK.TRANS64.TRYWAIT P0, [UR5], R3 ;  /* 0x00000003ff0075a7 */ /* 0x000e640008001105 */
[----:B-1----:R-:W-:Y:S05]  /*24e0*/  @!P0 BRA `(.L_x_37) ;  /* 0x0000008c00248947 */ /* 0x002fea0003800000 */
.L_x_173:
[----:B------:R-:W-:-:S04]  /*24f0*/  UIADD3 UR6, UPT, UPT, UR6, 0x1, URZ ;  /* 0x0000000106067890 */ /* 0x000fc8000fffe0ff */
[----:B------:R-:W-:-:S04]  /*2500*/  UISETP.NE.AND UP0, UPT, UR6, 0x3, UPT ;  /* 0x000000030600788c */ /* 0x000fc8000bf05270 */
[----:B------:R-:W-:Y:S02]  /*2510*/  USEL UR5, URZ, 0x1, UP0 ;  /* 0x00000001ff057887 */ /* 0x000fe40008000000 */
[----:B------:R-:W-:-:S04]  /*2520*/  USEL UR6, UR6, URZ, UP0 ;  /* 0x000000ff06067287 */ /* 0x000fc80008000000 */
[----:B------:R-:W-:Y:S01]  /*2530*/  ULEA UR6, UR6, UR4, 0x3 ;  /* 0x0000000406067291 */ /* 0x000fe2000f8e18ff */
[----:B-1----:R-:W-:-:S04]  /*2540*/  LOP3.LUT R3, R15, UR5, RZ, 0x3c, !PT ;  /* 0x000000050f037c12 */ /* 0x002fc8000f8e3cff */
[----:B------:R-:W-:Y:S01]  /*2550*/  SHF.L.U32 R3, R3, 0x1f, RZ ;  /* 0x0000001f03037819 */ /* 0x000fe200000006ff */
[----:B----4-:R-:W-:-:S07]  /*2560*/  IMAD.U32 R0, RZ, RZ, UR6 ;  /* 0x00000006ff007e24 */ /* 0x010fce000f8e00ff */
.L_x_38:
[----:B-1----:R1:W2:Y:S02]  /*2570*/  SYNCS.PHASECHK.TRANS64.TRYWAIT P0, [R0+URZ], R3 ;  /* 0x00000003000075a7 */ /* 0x0022a400080011ff */
[----:B--2---:R-:W-:Y:S05]  /*2580*/  @!P0 NANOSLEEP.SYNCS 0x989680 ;  /* 0x009896800000895d */ /* 0x004fea0003900000 */
[----:B------:R-:W2:Y:S02]  /*2590*/  @!P0 SYNCS.PHASECHK.TRANS64 P0, [R0+URZ], R3 ;  /* 0x00000003000085a7 */ /* 0x000ea400080010ff */
[----:B--2---:R-:W-:Y:S05]  /*25a0*/  @P0 EXIT ;  /* 0x000000000000094d */ /* 0x004fea0003800000 */
[----:B------:R-:W-:Y:S05]  /*25b0*/  BRA `(.L_x_38) ;  /* 0xfffffffc00ec7947 */ /* 0x000fea000383ffff */
.L_x_17:
[----:B------:R-:W-:-:S04]  /*25c0*/  UISETP.NE.AND UP1, UPT, UR37, URZ, UPT ;  /* 0x000000ff2500728c */ /* 0x000fc8000bf25270 */
[----:B------:R-:W-:-:S09]  /*25d0*/  UISETP.NE.OR UP1, UPT, UR8, 0x1, UP1 ;  /* 0x000000010800788c */ /* 0x000fd20008f25670 */
[----:B------:R-:W-:Y:S05]  /*25e0*/  BRA.U UP1, `(.L_x_39) ;  /* 0x0000000501487547 */ /* 0x000fea000b800000 */
[----:B------:R-:W-:Y:S01]  /*25f0*/  ISETP.NE.AND P2, PT, R2, RZ, PT ;  /* 0x000000ff0200720c */ /* 0x000fe20003f45270 */
[----:B------:R-:W-:Y:S01]  /*2600*/  IMAD.MOV.U32 R12, RZ, RZ, 0x1 ;  /* 0x00000001ff0c7424 */ /* 0x000fe200078e00ff */
[----:B------:R-:W-:Y:S02]  /*2610*/  CS2R R10, SRZ ;  /* 0x00000000000a7805 */ /* 0x000fe4000001ff00 */
[----:B------:R-:W-:Y:S01]  /*2620*/  CS2R R8, SRZ ;  /* 0x0000000000087805 */ /* 0x000fe2000001ff00 */
[----:B------:R-:W-:Y:S01]  /*2630*/  UMOV UR4, 0x400 ;  /* 0x0000040000047882 */ /* 0x000fe20000000000 */
[----:B------:R-:W-:Y:S01]  /*2640*/  UMOV UR6, URZ ;  /* 0x000000ff00067c82 */ /* 0x000fe20008000000 */
[----:B------:R-:W-:-:S12]  /*2650*/  ULEA UR37, UR37, UR4, 0x18 ;  /* 0x0000000425257291 */ /* 0x000fd8000f8ec0ff */
.L_x_43:
[----:B------:R-:W-:Y:S02]  /*2660*/  LEA R0, R8, UR37, 0x3 ;  /* 0x0000002508007c11 */ /* 0x000fe4000f8e18ff */
[----:B------:R-:W-:-:S03]  /*2670*/  SHF.L.U32 R5, R9, 0x1f, RZ ;  /* 0x0000001f09057819 */ /* 0x000fc600000006ff */
[----:B------:R-:W-:Y:S01]  /*2680*/  VIADD R4, R0, 0xf0 ;  /* 0x000000f000047836 */ /* 0x000fe20000000000 */
[----:B------:R-:W1:Y:S02]  /*2690*/  SYNCS.PHASECHK.TRANS64.TRYWAIT P0, [R0+URZ+0xe0], R5 ;  /* 0x0000e005000075a7 */ /* 0x000e6400080011ff */
[----:B-1----:R-:W-:Y:S05]  /*26a0*/  @!P0 BRA `(.L_x_40) ;  /* 0x0000008800cc8947 */ /* 0x002fea0003800000 */
.L_x_174:
[----:B------:R-:W-:Y:S01]  /*26b0*/  ULEA UR5, UR6, UR37, 0x3 ;  /* 0x0000002506057291 */ /* 0x000fe2000f8e18ff */
[----:B------:R-:W-:Y:S02]  /*26c0*/  PRMT R4, RZ, 0x654, R4 ;  /* 0x00000654ff047816 */ /* 0x000fe40000000004 */
[----:B-1----:R-:W-:Y:S01]  /*26d0*/  SHF.L.U32 R5, R12, 0x1f, RZ ;  /* 0x0000001f0c057819 */ /* 0x002fe200000006ff */
[----:B------:R-:W-:Y:S01]  /*26e0*/  UIADD3 UR4, UPT, UPT, UR5, 0x80, URZ ;  /* 0x0000008005047890 */ /* 0x000fe2000fffe0ff */
[----:B------:R1:W-:Y:S05]  /*26f0*/  SYNCS.ARRIVE.TRANS64.RED.A1T0 RZ, [R4+URZ], RZ ;  /* 0x000000ff04ff79a7 */ /* 0x0003ea00081004ff */
[----:B------:R-:W-:Y:S01]  /*2700*/  IMAD.U32 R7, RZ, RZ, UR4 ;  /* 0x00000004ff077e24 */ /* 0x000fe2000f8e00ff */
[----:B------:R-:W2:Y:S04]  /*2710*/  SYNCS.PHASECHK.TRANS64.TRYWAIT P0, [UR5+0x90], R5 ;  /* 0x00009005ff0075a7 */ /* 0x000ea80008001105 */
[----:B------:R-:W-:Y:S01]  /*2720*/  PRMT R6, R2, 0x654, R7 ;  /* 0x0000065402067816 */ /* 0x000fe20000000007 */
[----:B-1----:R-:W-:Y:S01]  /*2730*/  @!P2 IMAD.MOV.U32 R4, RZ, RZ, 0x10 ;  /* 0x00000010ff04a424 */ /* 0x002fe200078e00ff */
[----:B--2---:R-:W-:Y:S06]  /*2740*/  @!P0 BRA `(.L_x_41) ;  /* 0x0000008800b88947 */ /* 0x004fec0003800000 */
.L_x_176:
[----:B------:R-:W-:Y:S01]  /*2750*/  ULEA UR4, UR6, UR37, 0x4 ;  /* 0x0000002506047291 */ /* 0x000fe2000f8e20ff */
[----:B------:R-:W-:Y:S01]  /*2760*/  SEL R3, R6, R3, !P2 ;  /* 0x0000000306037207 */ /* 0x000fe20005000000 */
[----:B------:R-:W-:Y:S01]  /*2770*/  UIADD3 UR5, UPT, UPT, UR5, 0x80, URZ ;  /* 0x0000008005057890 */ /* 0x000fe2000fffe0ff */
[----:B-1----:R-:W-:Y:S01]  /*2780*/  LEA R0, R11, UR37, 0x3 ;  /* 0x000000250b007c11 */ /* 0x002fe2000f8e18ff */
[----:B------:R-:W-:Y:S01]  /*2790*/  UIADD3 UR4, UPT, UPT, UR4, 0x110, URZ ;  /* 0x0000011004047890 */ /* 0x000fe2000fffe0ff */
[----:B------:R-:W-:Y:S01]  /*27a0*/  SHF.L.U32 R5, R10, 0x1f, RZ ;  /* 0x0000001f0a057819 */ /* 0x000fe200000006ff */
[----:B------:R1:W-:Y:S01]  /*27b0*/  @!P2 SYNCS.ARRIVE.TRANS64.RED RZ, [R3+URZ], R4 ;  /* 0x0000000403ffa9a7 */ /* 0x0003e200080004ff */
[----:B------:R-:W-:Y:S01]  /*27c0*/  UIADD3 UR6, UPT, UPT, UR6, 0x1, URZ ;  /* 0x0000000106067890 */ /* 0x000fe2000fffe0ff */
[----:B------:R-:W-:-:S03]  /*27d0*/  VIADD R8, R8, 0x1 ;  /* 0x0000000108087836 */ /* 0x000fc60000000000 */
[----:B------:R-:W-:Y:S02]  /*27e0*/  UISETP.NE.AND UP0, UPT, UR6, 0x2, UPT ;  /* 0x000000020600788c */ /* 0x000fe4000bf05270 */
[----:B------:R-:W-:Y:S06]  /*27f0*/  UGETNEXTWORKID.BROADCAST [UR4], [UR5] ;  /* 0x00000000040073ca */ /* 0x000fec0008000100 */
[----:B------:R-:W-:Y:S01]  /*2800*/  USEL UR4, URZ, 0x1, UP0 ;  /* 0x00000001ff047887 */ /* 0x000fe20008000000 */
[----:B------:R-:W-:Y:S01]  /*2810*/  ISETP.NE.AND P0, PT, R8, 0x2, PT ;  /* 0x000000020800780c */ /* 0x000fe20003f05270 */
[----:B------:R-:W-:Y:S01]  /*2820*/  USEL UR6, UR6, URZ, UP0 ;  /* 0x000000ff06067287 */ /* 0x000fe20008000000 */
[----:B------:R-:W2:Y:S03]  /*2830*/  SYNCS.PHASECHK.TRANS64.TRYWAIT P1, [R0+URZ+0x80], R5 ;  /* 0x00008005000075a7 */ /* 0x000ea600080211ff */
[----:B------:R-:W-:Y:S01]  /*2840*/  LOP3.LUT R12, R12, UR4, RZ, 0x3c, !PT ;  /* 0x000000040c0c7c12 */ /* 0x000fe2000f8e3cff */
[----:B-12---:R-:W-:Y:S07]  /*2850*/  @!P1 BRA `(.L_x_42) ;  /* 0x00000088008c9947 */ /* 0x006fee0003800000 */
.L_x_177:
[C---:B------:R-:W-:Y:S01]  /*2860*/  LEA R4, R11.reuse, UR37, 0x4 ;  /* 0x000000250b047c11 */ /* 0x040fe2000f8e20ff */
[----:B-1----:R-:W-:Y:S01]  /*2870*/  VIADD R0, R0, 0x90 ;  /* 0x0000009000007836 */ /* 0x002fe20000000000 */
[----:B------:R-:W-:Y:S01]  /*2880*/  SEL R8, R8, RZ, P0 ;  /* 0x000000ff08087207 */ /* 0x000fe20000000000 */
[----:B------:R-:W-:-:S03]  /*2890*/  VIADD R11, R11, 0x1 ;  /* 0x000000010b0b7836 */ /* 0x000fc60000000000 */
[----:B------:R-:W1:Y:S01]  /*28a0*/  LDS.128 R4, [R4+0x110] ;  /* 0x0001100004047984 */ /* 0x000e620000000c00 */
[----:B------:R-:W-:Y:S02]  /*28b0*/  PRMT R0, RZ, 0x654, R0 ;  /* 0x00000654ff007816 */ /* 0x000fe40000000000 */
[C---:B------:R-:W-:Y:S01]  /*28c0*/  ISETP.NE.AND P1, PT, R11.reuse, 0x2, PT ;  /* 0x000000020b00780c */ /* 0x040fe20003f25270 */
[----:B------:R-:W-:Y:S01]  /*28d0*/  @!PT LDS RZ, [RZ] ;  /* 0x00000000fffff984 */ /* 0x000fe20000000800 */
[----:B------:R-:W-:Y:S01]  /*28e0*/  @!PT LDS RZ, [RZ] ;  /* 0x00000000fffff984 */ /* 0x000fe20000000800 */
[----:B------:R-:W-:Y:S01]  /*28f0*/  @!PT LDS RZ, [RZ] ;  /* 0x00000000fffff984 */ /* 0x000fe20000000800 */
[----:B------:R-:W-:Y:S01]  /*2900*/  @!PT LDS RZ, [RZ] ;  /* 0x00000000fffff984 */ /* 0x000fe20000000800 */
[----:B------:R2:W-:Y:S06]  /*2910*/  MEMBAR.ALL.CTA ;  /* 0x0000000000007992 */ /* 0x0005ec0000008000 */
[----:B--2---:R-:W2:Y:S01]  /*2920*/  FENCE.VIEW.ASYNC.S ;  /* 0x00000000000073c6 */ /* 0x004ea20000000000 */
[----:B------:R-:W-:Y:S01]  /*2930*/  SEL R11, R11, RZ, P1 ;  /* 0x000000ff0b0b7207 */ /* 0x000fe20000800000 */
[----:B--2---:R2:W-:Y:S01]  /*2940*/  SYNCS.ARRIVE.TRANS64.RED.A1T0 RZ, [R0+URZ], RZ ;  /* 0x000000ff00ff79a7 */ /* 0x0045e200081004ff */
[----:B-1----:R-:W-:-:S02]  /*2950*/  LOP3.LUT P3, RZ, R6, 0x1, RZ, 0xc0, !PT ;  /* 0x0000000106ff7812 */ /* 0x002fc4000786c0ff */
[----:B------:R-:W-:-:S04]  /*2960*/  SEL R5, RZ, 0x1, P1 ;  /* 0x00000001ff057807 */ /* 0x000fc80000800000 */
[----:B------:R-:W-:Y:S02]  /*2970*/  LOP3.LUT R10, R10, R5, RZ, 0x3c, !PT ;  /* 0x000000050a0a7212 */ /* 0x000fe400078e3cff */
[----:B--2---:R-:W-:-:S04]  /*2980*/  SEL R0, RZ, 0x1, P0 ;  /* 0x00000001ff007807 */ /* 0x004fc80000000000 */
[----:B------:R-:W-:Y:S01]  /*2990*/  LOP3.LUT R9, R9, R0, RZ, 0x3c, !PT ;  /* 0x0000000009097212 */ /* 0x000fe200078e3cff */
[----:B------:R-:W-:Y:S06]  /*29a0*/  @P3 BRA `(.L_x_43) ;  /* 0xfffffffc002c3947 */ /* 0x000fec000383ffff */
[----:B------:R-:W-:Y:S01]  /*29b0*/  ULEA UR5, UR6, UR37, 0x3 ;  /* 0x0000002506057291 */ /* 0x000fe2000f8e18ff */
[----:B------:R-:W-:-:S08]  /*29c0*/  SHF.L.U32 R3, R12, 0x1f, RZ ;  /* 0x0000001f0c037819 */ /* 0x000fd000000006ff */
[----:B------:R-:W1:Y:S02]  /*29d0*/  SYNCS.PHASECHK.TRANS64 P0, [UR5+0x90], R3 ;  /* 0x00009003ff0075a7 */ /* 0x000e640008001005 */
[----:B-1----:R-:W-:Y:S05]  /*29e0*/  @P0 BRA `(.L_x_44) ;  /* 0x0000000000080947 */ /* 0x002fea0003800000 */
[----:B------:R-:W1:Y:S02]  /*29f0*/  SYNCS.PHASECHK.TRANS64.TRYWAIT P0, [UR5+0x90], R3 ;  /* 0x00009003ff0075a7 */ /* 0x000e640008001105 */
[----:B-1----:R-:W-:Y:S05]  /*2a00*/  @!P0 BRA `(.L_x_45) ;  /* 0x0000008800348947 */ /* 0x002fea0003800000 */
.L_x_44:
[----:B------:R-:W-:-:S04]  /*2a10*/  UIADD3 UR4, UPT, UPT, UR6, 0x1, URZ ;  /* 0x0000000106047890 */ /* 0x000fc8000fffe0ff */
[----:B------:R-:W-:-:S04]  /*2a20*/  UISETP.NE.AND UP0, UPT, UR4, 0x2, UPT ;  /* 0x000000020400788c */ /* 0x000fc8000bf05270 */
[----:B------:R-:W-:Y:S02]  /*2a30*/  USEL UR7, URZ, 0x1, UP0 ;  /* 0x00000001ff077887 */ /* 0x000fe40008000000 */
[----:B------:R-:W-:-:S04]  /*2a40*/  USEL UR4, UR4, URZ, UP0 ;  /* 0x000000ff04047287 */ /* 0x000fc80008000000 */
[----:B------:R-:W-:Y:S01]  /*2a50*/  ULEA UR4, UR4, UR37, 0x3 ;  /* 0x0000002504047291 */ /* 0x000fe2000f8e18ff */
[----:B-1----:R-:W-:-:S04]  /*2a60*/  LOP3.LUT R3, R12, UR7, RZ, 0x3c, !PT ;  /* 0x000000070c037c12 */ /* 0x002fc8000f8e3cff */
[----:B------:R-:W-:-:S04]  /*2a70*/  SHF.L.U32 R0, R3, 0x1f, RZ ;  /* 0x0000001f03007819 */ /* 0x000fc800000006ff */
[----:B------:R-:W1:Y:S02]  /*2a80*/  SYNCS.PHASECHK.TRANS64 P0, [UR4+0x90], R0 ;  /* 0x00009000ff0075a7 */ /* 0x000e640008001004 */
[----:B-1----:R-:W-:Y:S05]  /*2a90*/  @P0 EXIT ;  /* 0x000000000000094d */ /* 0x002fea0003800000 */
[----:B------:R-:W-:Y:S02]  /*2aa0*/  SHF.L.U32 R3, R3, 0x1f, RZ ;  /* 0x0000001f03037819 */ /* 0x000fe400000006ff */
[----:B------:R-:W-:-:S07]  /*2ab0*/  MOV R0, UR4 ;  /* 0x0000000400007c02 */ /* 0x000fce0008000f00 */
.L_x_46:
[----:B-1----:R1:W2:Y:S02]  /*2ac0*/  SYNCS.PHASECHK.TRANS64.TRYWAIT P0, [R0+URZ+0x90], R3 ;  /* 0x00009003000075a7 */ /* 0x0022a400080011ff */
[----:B--2---:R-:W-:Y:S05]  /*2ad0*/  @!P0 NANOSLEEP.SYNCS 0x989680 ;  /* 0x009896800000895d */ /* 0x004fea0003900000 */
[----:B------:R-:W2:Y:S02]  /*2ae0*/  @!P0 SYNCS.PHASECHK.TRANS64 P0, [R0+URZ+0x90], R3 ;  /* 0x00009003000085a7 */ /* 0x000ea400080010ff */
[----:B--2---:R-:W-:Y:S05]  /*2af0*/  @P0 EXIT ;  /* 0x000000000000094d */ /* 0x004fea0003800000 */
[----:B------:R-:W-:Y:S05]  /*2b00*/  BRA `(.L_x_46) ;  /* 0xfffffffc00ec7947 */ /* 0x000fea000383ffff */
.L_x_39:
[----:B------:R-:W-:-:S09]  /*2b10*/  UISETP.NE.AND UP1, UPT, UR8, URZ, UPT ;  /* 0x000000ff0800728c */ /* 0x000fd2000bf25270 */
[----:B------:R-:W-:Y:S05]  /*2b20*/  BRA.U UP1, `(.L_x_47) ;  /* 0x0000001101247547 */ /* 0x000fea000b800000 */
[----:B------:R-:W-:Y:S01]  /*2b30*/  UMOV UR4, 0x40 ;  /* 0x0000004000047882 */ /* 0x000fe20000000000 */
[----:B------:R-:W-:Y:S01]  /*2b40*/  NOP ;  /* 0x0000000000007918 */ /* 0x000fe20000000000 */
[----:B------:R-:W-:Y:S01]  /*2b50*/  ULEA UR4, UR37, UR4, 0x18 ;  /* 0x0000000425047291 */ /* 0x000fe2000f8ec0ff */
[----:B------:R-:W-:Y:S02]  /*2b60*/  UMOV UR5, 0x400 ;  /* 0x0000040000057882 */ /* 0x000fe40000000000 */
[----:B------:R-:W-:-:S06]  /*2b70*/  ULEA UR37, UR37, UR5, 0x18 ;  /* 0x0000000525257291 */ /* 0x000fcc000f8ec0ff */
[----:B------:R-:W1:Y:S02]  /*2b80*/  LDS.U8 R0, [UR4+0x1c] ;  /* 0x00001c04ff007984 */ /* 0x000e640008000000 */
[----:B-1----:R-:W-:-:S13]  /*2b90*/  ISETP.NE.AND P0, PT, R0, RZ, PT ;  /* 0x000000ff0000720c */ /* 0x002fda0003f05270 */
[----:B------:R-:W-:Y:S05]  /*2ba0*/  @P0 BRA `(.L_x_48) ;  /* 0x0000000000580947 */ /* 0x000fea0003800000 */
[----:B------:R-:W-:-:S13]  /*2bb0*/  ELECT P0, URZ, PT ;  /* 0x0000000000ff782f */ /* 0x000fda0003800000 */
[----:B------:R-:W-:Y:S05]  /*2bc0*/  @!P0 BRA `(.L_x_49) ;  /* 0x0000000000608947 */ /* 0x000fea0003800000 */
[----:B------:R-:W-:Y:S01]  /*2bd0*/  UMOV UR5, 0x10 ;  /* 0x0000001000057882 */ /* 0x000fe20000000000 */
[----:B------:R-:W-:Y:S01]  /*2be0*/  HFMA2 R0, -RZ, RZ, 0, 5.9604644775390625e-08 ;  /* 0x00000001ff007431 */ /* 0x000fe200000001ff */
[----:B------:R-:W-:-:S03]  /*2bf0*/  MOV R2, 0xffff ;  /* 0x0000ffff00027802 */ /* 0x000fc60000000f00 */
[----:B------:R-:W-:Y:S04]  /*2c00*/  DEPBAR.LE SB1, 0x36 ;  /* 0x00009d800000791a */ /* 0x000fe80000000000 */
[----:B------:R-:W1:Y:S02]  /*2c10*/  UTCATOMSWS.FIND_AND_SET.ALIGN UP0, UR5, UR5 ;  /* 0x00000005000575e3 */ /* 0x000e640008000800 */
[----:B-1----:R-:W-:Y:S01]  /*2c20*/  MOV R3, UR5 ;  /* 0x0000000500037c02 */ /* 0x002fe20008000f00 */
[----:B------:R-:W-:Y:S06]  /*2c30*/  BRA.U UP0, `(.L_x_50) ;  /* 0x0000000100187547 */ /* 0x000fec000b800000 */
.L_x_51:
[----:B------:R-:W-:Y:S05]  /*2c40*/  NANOSLEEP 0x64 ;  /* 0x000000640000795d */ /* 0x000fea0003800000 */
[----:B------:R-:W-:-:S05]  /*2c50*/  UMOV UR5, 0x10 ;  /* 0x0000001000057882 */ /* 0x000fca0000000000 */
[----:B------:R-:W-:Y:S04]  /*2c60*/  DEPBAR.LE SB1, 0x36 ;  /* 0x00009d800000791a */ /* 0x000fe80000000000 */
[----:B------:R-:W1:Y:S02]  /*2c70*/  UTCATOMSWS.FIND_AND_SET.ALIGN UP0, UR5, UR5 ;  /* 0x00000005000575e3 */ /* 0x000e640008000800 */
[----:B-1----:R-:W-:Y:S01]  /*2c80*/  MOV R3, UR5 ;  /* 0x0000000500037c02 */ /* 0x002fe20008000f00 */
[----:B------:R-:W-:Y:S05]  /*2c90*/  BRA.U !UP0, `(.L_x_51) ;  /* 0xfffffffd08e87547 */ /* 0x000fea000b83ffff */
.L_x_50:
[-C--:B------:R-:W-:Y:S02]  /*2ca0*/  SHF.L.U32 R2, R2, R3.reuse, RZ ;  /* 0x0000000302027219 */ /* 0x080fe400000006ff */
[----:B------:R-:W-:Y:S01]  /*2cb0*/  SHF.L.U32 R0, R0, R3, RZ ;  /* 0x0000000300007219 */ /* 0x000fe200000006ff */
[----:B------:R-:W-:Y:S02]  /*2cc0*/  IMAD.SHL.U32 R3, R3, 0x20, RZ ;  /* 0x0000002003037824 */ /* 0x000fe400078e00ff */
[----:B------:R1:W-:Y:S04]  /*2cd0*/  ATOMS.OR RZ, [UR4+0x14], R2 ;  /* 0x00001402ffff798c */ /* 0x0003e8000b000004 */
[----:B------:R1:W-:Y:S04]  /*2ce0*/  ATOMS.OR RZ, [UR4+0x18], R0 ;  /* 0x00001800ffff798c */ /* 0x0003e8000b000004 */
[----:B------:R1:W-:Y:S01]  /*2cf0*/  STS [UR37+0x130], R3 ;  /* 0x00013003ff007988 */ /* 0x0003e20008000825 */
[----:B------:R-:W-:Y:S05]  /*2d00*/  BRA `(.L_x_49) ;  /* 0x0000000000107947 */ /* 0x000fea0003800000 */
.L_x_48:
[----:B------:R-:W-:Y:S02]  /*2d10*/  MOV R0, 0xffffffff ;  /* 0xffffffff00007802 */ /* 0x000fe40000000f00 */
[----:B------:R-:W-:-:S03]  /*2d20*/  MOV R2, 0x2d50 ;  /* 0x00002d5000027802 */ /* 0x000fc60000000f00 */
[----:B------:R1:W-:Y:S04]  /*2d30*/  STS [UR37+0x130], R0 ;  /* 0x00013000ff007988 */ /* 0x0003e80008000825 */
[----:B-1-3-5:R-:W-:Y:S05]  /*2d40*/  CALL.REL.NOINC `($__internal_1_$__cuda_sm10x_tcgen05_guardrail_trap_phase_invalid_during_alloc) ;  /* 0x00000090002c7944 */ /* 0x02afea0003c00000 */
.L_x_49:
[----:B------:R-:W-:Y:S05]  /*2d50*/  WARPSYNC.ALL ;  /* 0x0000000000007948 */ /* 0x000fea0003800000 */
[----:B------:R-:W2:Y:S01]  /*2d60*/  S2UR UR5, SR_CgaCtaId ;  /* 0x00000000000579c3 */ /* 0x000ea20000008800 */
[----:B------:R-:W-:Y:S01]  /*2d70*/  UMOV UR4, 0x400 ;  /* 0x0000040000047882 */ /* 0x000fe20000000000 */
[----:B------:R-:W-:-:S06]  /*2d80*/  NOP ;  /* 0x0000000000007918 */ /* 0x000fcc0000000000 */
[----:B------:R-:W-:Y:S06]  /*2d90*/  BAR.ARV 0x6, 0xa0 ;  /* 0x0182800000007b1d */ /* 0x000fec0000002000 */
[----:B------:R-:W4:Y:S01]  /*2da0*/  LDCU UR7, c[0x0][0x38c] ;  /* 0x00007180ff0777ac */ /* 0x000f220008000800 */
[----:B------:R-:W-:Y:S01]  /*2db0*/  IMAD.MOV.U32 R11, RZ, RZ, 0x1 ;  /* 0x00000001ff0b7424 */ /* 0x000fe200078e00ff */
[----:B------:R-:W-:Y:S01]  /*2dc0*/  CS2R R8, SRZ ;  /* 0x0000000000087805 */ /* 0x000fe2000001ff00 */
[----:B------:R-:W-:Y:S01]  /*2dd0*/  IMAD.MOV.U32 R10, RZ, RZ, RZ ;  /* 0x000000ffff0a7224 */ /* 0x000fe200078e00ff */
[----:B------:R-:W3:Y:S01]  /*2de0*/  LDCU UR6, c[0x0][0x38c] ;  /* 0x00007180ff0677ac */ /* 0x000ee20008000800 */
[----:B------:R-:W-:Y:S01]  /*2df0*/  UMOV UR15, URZ ;  /* 0x000000ff000f7c82 */ /* 0x000fe20008000000 */
[----:B------:R-:W-:Y:S01]  /*2e00*/  UMOV UR14, URZ ;  /* 0x000000ff000e7c82 */ /* 0x000fe20008000000 */
[----:B--2---:R-:W-:Y:S01]  /*2e10*/  ULEA UR5, UR5, UR4, 0x18 ;  /* 0x0000000405057291 */ /* 0x004fe2000f8ec0ff */
[----:B------:R-:W-:Y:S01]  /*2e20*/  UMOV UR32, 0x0 ;  /* 0x0000000000207882 */ /* 0x000fe20000000000 */
[----:B------:R-:W-:-:S02]  /*2e30*/  UMOV UR33, 0x8200910 ;  /* 0x0820091000217882 */ /* 0x000fc40000000000 */
[----:B------:R-:W-:Y:S02]  /*2e40*/  UIADD3 UR9, UPT, UPT, UR5, 0x8400, URZ ;  /* 0x0000840005097890 */ /* 0x000fe4000fffe0ff */
[----:B------:R-:W-:Y:S02]  /*2e50*/  UIADD3 UR10, UPT, UPT, UR5, 0x20400, URZ ;  /* 0x00020400050a7890 */ /* 0x000fe4000fffe0ff */
[----:B----4-:R-:W-:Y:S01]  /*2e60*/  UIADD3 UR7, UPT, UPT, UR7, 0x3f, URZ ;  /* 0x0000003f07077890 */ /* 0x010fe2000fffe0ff */
[----:B-1----:R-:W1:Y:S01]  /*2e70*/  LDS R0, [UR5+0x130] ;  /* 0x00013005ff007984 */ /* 0x002e620008000800 */
[----:B------:R-:W-:Y:S02]  /*2e80*/  USHF.R.U32.HI UR9, URZ, 0x4, UR9 ;  /* 0x00000004ff097899 */ /* 0x000fe40008011609 */
[----:B------:R-:W-:Y:S02]  /*2e90*/  USHF.R.S32.HI UR4, URZ, 0x1f, UR7 ;  /* 0x0000001fff047899 */ /* 0x000fe40008011407 */
[----:B------:R-:W-:-:S02]  /*2ea0*/  USHF.R.U32.HI UR10, URZ, 0x4, UR10 ;  /* 0x00000004ff0a7899 */ /* 0x000fc4000801160a */
[----:B------:R-:W-:Y:S02]  /*2eb0*/  ULEA.HI UR4, UR4, UR7, URZ, 0x6 ;  /* 0x0000000704047291 */ /* 0x000fe4000f8f30ff */
[----:B------:R-:W-:Y:S02]  /*2ec0*/  ULOP3.LUT UR9, UR9, 0x3fff, URZ, 0xc0, !UPT ;  /* 0x00003fff09097892 */ /* 0x000fe4000f8ec0ff */
[----:B------:R-:W-:Y:S02]  /*2ed0*/  USHF.R.S32.HI UR4, URZ, 0x6, UR4 ;  /* 0x00000006ff047899 */ /* 0x000fe40008011404 */
[----:B------:R-:W-:Y:S02]  /*2ee0*/  ULOP3.LUT UR10, UR10, 0x3fff, URZ, 0xc0, !UPT ;  /* 0x00003fff0a0a7892 */ /* 0x000fe4000f8ec0ff */
[----:B------:R-:W-:Y:S01]  /*2ef0*/  UISETP.LT.AND UP0, UPT, UR4, 0x1, UPT ;  /* 0x000000010400788c */ /* 0x000fe2000bf01270 */
[----:B------:R-:W-:Y:S01]  /*2f00*/  UMOV UR30, 0x0 ;  /* 0x00000000001e7882 */ /* 0x000fe20000000000 */
[----:B------:R-:W-:-:S02]  /*2f10*/  UMOV UR31, 0x8200910 ;  /* 0x08200910001f7882 */ /* 0x000fc40000000000 */
[----:B------:R-:W-:Y:S01]  /*2f20*/  USEL UR8, UR4, 0x1, !UP0 ;  /* 0x0000000104087887 */ /* 0x000fe2000c000000 */
[----:B------:R-:W-:Y:S01]  /*2f30*/  UMOV UR28, 0x0 ;  /* 0x00000000001c7882 */ /* 0x000fe20000000000 */
[----:B------:R-:W-:Y:S01]  /*2f40*/  UMOV UR29, 0x8200910 ;  /* 0x08200910001d7882 */ /* 0x000fe20000000000 */
[----:B------:R-:W-:Y:S01]  /*2f50*/  UMOV UR26, 0x0 ;  /* 0x00000000001a7882 */ /* 0x000fe20000000000 */
[----:B------:R-:W-:Y:S01]  /*2f60*/  UMOV UR27, 0x8200910 ;  /* 0x08200910001b7882 */ /* 0x000fe20000000000 */
[----:B------:R-:W-:Y:S01]  /*2f70*/  UMOV UR24, 0x0 ;  /* 0x0000000000187882 */ /* 0x000fe20000000000 */
[----:B------:R-:W-:Y:S01]  /*2f80*/  UMOV UR25, 0x8200910 ;  /* 0x0820091000197882 */ /* 0x000fe20000000000 */
[----:B------:R-:W-:Y:S01]  /*2f90*/  UMOV UR22, 0x0 ;  /* 0x0000000000167882 */ /* 0x000fe20000000000 */
[----:B------:R-:W-:Y:S01]  /*2fa0*/  UMOV UR23, 0x8200910 ;  /* 0x0820091000177882 */ /* 0x000fe20000000000 */
[----:B------:R-:W-:Y:S02]  /*2fb0*/  ULOP3.LUT UR9, UR9, 0x10000, URZ, 0xfc, !UPT ;  /* 0x0001000009097892 */ /* 0x000fe4000f8efcff */
[----:B------:R-:W-:-:S02]  /*2fc0*/  ULOP3.LUT UR10, UR10, 0x10000, URZ, 0xfc, !UPT ;  /* 0x000100000a0a7892 */ /* 0x000fc4000f8efcff */
[----:B------:R-:W-:Y:S02]  /*2fd0*/  UIADD3 UR8, UPT, UPT, -UR8, URZ, URZ ;  /* 0x000000ff08087290 */ /* 0x000fe4000fffe1ff */
[----:B---3--:R-:W-:Y:S01]  /*2fe0*/  UISETP.GE.AND UP3, UPT, UR6, 0x1, UPT ;  /* 0x000000010600788c */ /* 0x008fe2000bf66270 */
[----:B------:R-:W-:Y:S01]  /*2ff0*/  UMOV UR20, 0x0 ;  /* 0x0000000000147882 */ /* 0x000fe20000000000 */
[----:B------:R-:W-:Y:S01]  /*3000*/  UMOV UR21, 0x8200910 ;  /* 0x0820091000157882 */ /* 0x000fe20000000000 */
[----:B------:R-:W-:Y:S01]  /*3010*/  UMOV UR18, 0x0 ;  /* 0x0000000000127882 */ /* 0x000fe20000000000 */
[----:B-1----:R-:W-:Y:S01]  /*3020*/  R2UR UR16, R0 ;  /* 0x00000000001072ca */ /* 0x002fe200000e0000 */
[----:B------:R-:W-:-:S14]  /*3030*/  UMOV UR19, 0x8200910 ;  /* 0x0820091000137882 */ /* 0x000fdc0000000000 */
.L_x_58:
[----:B------:R-:W-:Y:S02]  /*3040*/  LEA R0, R10, UR5, 0x3 ;  /* 0x000000050a007c11 */ /* 0x000fe4000f8e18ff */
[----:B------:R-:W-:Y:S02]  /*3050*/  SHF.L.U32 R5, R9, 0x1f, RZ ;  /* 0x0000001f09057819 */ /* 0x000fe400000006ff */
[----:B------:R-:W-:Y:S01]  /*3060*/  PLOP3.LUT P0, PT, PT, PT, UP3, 0x80, 0x8 ;  /* 0x000000000008781c */ /* 0x000fe20003f0f038 */
[----:B------:R-:W-:Y:S01]  /*3070*/  VIADD R3, R0, 0x90 ;  /* 0x0000009000037836 */ /* 0x000fe20000000000 */
[----:B-1----:R-:W1:Y:S02]  /*3080*/  SYNCS.PHASECHK.TRANS64.TRYWAIT P1, [R0+URZ+0x80], R5 ;  /* 0x00008005000075a7 */ /* 0x002e6400080211ff */
[----:B-1-3--:R-:W-:Y:S09]  /*3090*/  @!P1 BRA `(.L_x_52) ;  /* 0x0000008000a89947 */ /* 0x00aff20003800000 */
.L_x_179:
[----:B------:R-:W-:Y:S01]  /*30a0*/  LEA R4, R10, UR5, 0x4 ;  /* 0x000000050a047c11 */ /* 0x000fe2000f8e20ff */
[----:B------:R-:W-:Y:S01]  /*30b0*/  @UP3 ULEA UR7, UR14, UR5, 0x3 ;  /* 0x000000050e073291 */ /* 0x000fe2000f8e18ff */
[----:B------:R-:W-:Y:S01]  /*30c0*/  PLOP3.LUT P2, PT, PT, PT, PT, 0x80, 0x8 ;  /* 0x000000000008781c */ /* 0x000fe20003f4f070 */
[----:B------:R-:W-:Y:S01]  /*30d0*/  ULEA UR6, UR15, UR5, 0x3 ;  /* 0x000000050f067291 */ /* 0x000fe2000f8e18ff */
[----:B------:R-:W-:Y:S02]  /*30e0*/  PRMT R3, RZ, 0x654, R3 ;  /* 0x00000654ff037816 */ /* 0x000fe40000000003 */
[----:B-1----:R-:W1:Y:S01]  /*30f0*/  LDS.128 R4, [R4+0x110] ;  /* 0x0001100004047984 */ /* 0x002e620000000c00 */
[----:B------:R-:W-:Y:S02]  /*3100*/  @P0 SHF.L.U32 R2, R8, 0x1f, RZ ;  /* 0x0000001f08020819 */ /* 0x000fe400000006ff */
[----:B------:R-:W-:Y:S01]  /*3110*/  SHF.L.U32 R0, R11, 0x1f, RZ ;  /* 0x0000001f0b007819 */ /* 0x000fe200000006ff */
[----:B------:R-:W-:Y:S01]  /*3120*/  @!PT LDS RZ, [RZ] ;  /* 0x00000000fffff984 */ /* 0x000fe20000000800 */
[----:B------:R-:W-:Y:S01]  /*3130*/  @!PT LDS RZ, [RZ] ;  /* 0x00000000fffff984 */ /* 0x000fe20000000800 */
[----:B------:R-:W-:Y:S01]  /*3140*/  @!PT LDS RZ, [RZ] ;  /* 0x00000000fffff984 */ /* 0x000fe20000000800 */
[----:B------:R-:W-:Y:S01]  /*3150*/  @!PT LDS RZ, [RZ] ;  /* 0x00000000fffff984 */ /* 0x000fe20000000800 */
[----:B------:R2:W-:Y:S06]  /*3160*/  MEMBAR.ALL.CTA ;  /* 0x0000000000007992 */ /* 0x0005ec0000008000 */
[----:B--2---:R-:W2:Y:S02]  /*3170*/  FENCE.VIEW.ASYNC.S ;  /* 0x00000000000073c6 */ /* 0x004ea40000000000 */
[----:B--2---:R2:W-:Y:S01]  /*3180*/  SYNCS.ARRIVE.TRANS64.RED.A1T0 RZ, [R3+URZ], RZ ;  /* 0x000000ff03ff79a7 */ /* 0x0045e200081004ff */
[----:B------:R2:W3:Y:S01]  /*3190*/  @P0 SYNCS.PHASECHK.TRANS64.TRYWAIT P2, [UR7], R2 ;  /* 0x00000002ff0005a7 */ /* 0x0004e20008041107 */
[----:B------:R-:W-:Y:S01]  /*31a0*/  ULEA UR7, UR15, UR16, 0x7 ;  /* 0x000000100f077291 */ /* 0x000fe2000f8e38ff */
[----:B-1----:R-:W-:Y:S01]  /*31b0*/  LOP3.LUT P1, RZ, R6, 0x1, RZ, 0xc0, !PT ;  /* 0x0000000106ff7812 */ /* 0x002fe2000782c0ff */
[----:B------:R-:W1:Y:S02]  /*31c0*/  SYNCS.PHASECHK.TRANS64.TRYWAIT P0, [UR6+0xc0], R0 ;  /* 0x0000c000ff0075a7 */ /* 0x000e640008001106 */
[----:B-123--:R-:W-:Y:S10]  /*31d0*/  @!P0 BRA `(.L_x_53) ;  /* 0x00000080006c8947 */ /* 0x00eff40003800000 */
.L_x_181:
[----:B------:R-:W-:Y:S01]  /*31e0*/  IADD3 R10, PT, PT, R10, 0x1, RZ ;  /* 0x000000010a0a7810 */ /* 0x000fe20007ffe0ff */
[----:B------:R-:W-:Y:S06]  /*31f0*/  BRA.U !UP3, `(.L_x_54) ;  /* 0x000000050b107547 */ /* 0x000fec000b800000 */
[----:B------:R-:W-:Y:S01]  /*3200*/  UPLOP3.LUT UP4, UPT, UPT, UPT, UPT, 0x40, 0x4 ;  /* 0x000000000004789c */ /* 0x000fe20003f8e870 */
[----:B------:R-:W-:Y:S01]  /*3210*/  UMOV UR13, UR8 ;  /* 0x00000008000d7c82 */ /* 0x000fe20008000000 */
[----:B------:R-:W-:Y:S01]  /*3220*/  UMOV UR12, UR4 ;  /* 0x00000004000c7c82 */ /* 0x000fe20008000000 */
[----:B------:R-:W-:-:S08]  /*3230*/  UMOV UR17, UR14 ;  /* 0x0000000e00117c82 */ /* 0x000fd00008000000 */
.L_x_57:
[----:B------:R-:W-:Y:S02]  /*3240*/  UIADD3 UR13, UPT, UPT, UR13, 0x1, URZ ;  /* 0x000000010d0d7890 */ /* 0x000fe4000fffe0ff */
[----:B--2---:R-:W-:Y:S02]  /*3250*/  ULEA UR11, UR17, UR5, 0x3 ;  /* 0x00000005110b7291 */ /* 0x004fe4000f8e18ff */
[----:B------:R-:W-:Y:S01]  /*3260*/  UISETP.NE.AND UP0, UPT, UR13, URZ, UPT ;  /* 0x000000ff0d00728c */ /* 0x000fe2000bf05270 */
[----:B---3--:R-:W-:Y:S10]  /*3270*/  @P2 BRA `(.L_x_55) ;  /* 0x00000000000c2947 */ /* 0x008ff40003800000 */
[----:B-1----:R-:W-:Y:S04]  /*3280*/  SHF.L.U32 R3, R8, 0x1f, RZ ;  /* 0x0000001f08037819 */ /* 0x002fe800000006ff */
[----:B------:R-:W1:Y:S02]  /*3290*/  SYNCS.PHASECHK.TRANS64.TRYWAIT P0, [UR11], R3 ;  /* 0x00000003ff0075a7 */ /* 0x000e64000800110b */
[----:B-1----:R-:W-:Y:S05]  /*32a0*/  @!P0 BRA `(.L_x_56) ;  /* 0x0000008000508947 */ /* 0x002fea0003800000 */
.L_x_55:
[----:B------:R-:W-:Y:S01]  /*32b0*/  UISETP.NE.AND UP1, UPT, UR12, 0x1, UPT ;  /* 0x000000010c00788c */ /* 0x000fe2000bf25270 */
[----:B------:R-:W-:Y:S01]  /*32c0*/  PLOP3.LUT P2, PT, PT, PT, PT, 0x80, 0x8 ;  /* 0x000000000008781c */ /* 0x000fe20003f4f070 */
[----:B------:R-:W-:Y:S02]  /*32d0*/  UIADD3 UR14, UPT, UPT, UR17, 0x1, URZ ;  /* 0x00000001110e7890 */ /* 0x000fe4000fffe0ff */
[----:B------:R-:W-:Y:S02]  /*32e0*/  ULEA UR64, UR17, UR10, 0xb ;  /* 0x0000000a11407291 */ /* 0x000fe4000f8e58ff */
[----:B------:R-:W-:Y:S01]  /*32f0*/  UISETP.NE.AND UP2, UPT, UR14, 0x3, UPT ;  /* 0x000000030e00788c */ /* 0x000fe2000bf45270 */
[----:B------:R-:W-:Y:S01]  /*3300*/  PLOP3.LUT P0, PT, PT, PT, UP1, 0x80, 0x8 ;  /* 0x000000000008781c */ /* 0x000fe20003f0f018 */
[----:B------:R-:W-:Y:S02]  /*3310*/  ULEA UR62, UR17, UR9, 0xb ;  /* 0x00000009113e7291 */ /* 0x000fe4000f8e58ff */
[----:B------:R-:W-:Y:S02]  /*3320*/  USEL UR35, URZ, 0x1, UP2 ;  /* 0x00000001ff237887 */ /* 0x000fe40009000000 */
[----:B------:R-:W-:Y:S02]  /*3330*/  USEL UR14, UR14, URZ, UP2 ;  /* 0x000000ff0e0e7287 */ /* 0x000fe40009000000 */
[----:B------:R-:W-:Y:S02]  /*3340*/  UIADD3 UR60, UPT, UPT, UR64, 0x2, URZ ;  /* 0x00000002403c7890 */ /* 0x000fe4000fffe0ff */
[----:B------:R-:W-:Y:S01]  /*3350*/  @UP1 ULEA UR34, UR14, UR5, 0x3 ;  /* 0x000000050e221291 */ /* 0x000fe2000f8e18ff */
[----:B------:R-:W-:Y:S01]  /*3360*/  LOP3.LUT R8, R8, UR35, RZ, 0x3c, !PT ;  /* 0x0000002308087c12 */ /* 0x000fe2000f8e3cff */
[----:B------:R-:W-:Y:S02]  /*3370*/  UIADD3 UR58, UPT, UPT, UR62, 0x2, URZ ;  /* 0x000000023e3a7890 */ /* 0x000fe4000fffe0ff */
[----:B------:R-:W-:Y:S01]  /*3380*/  UIADD3 UR56, UPT, UPT, UR64, 0x4, URZ ;  /* 0x0000000440387890 */ /* 0x000fe2000fffe0ff */
[----:B-1----:R-:W-:Y:S01]  /*3390*/  @P0 SHF.L.U32 R0, R8, 0x1f, RZ ;  /* 0x0000001f08000819 */ /* 0x002fe200000006ff */
[----:B------:R-:W-:Y:S02]  /*33a0*/  UIADD3 UR54, UPT, UPT, UR62, 0x4, URZ ;  /* 0x000000043e367890 */ /* 0x000fe4000fffe0ff */
[----:B------:R-:W-:Y:S01]  /*33b0*/  UIADD3 UR52, UPT, UPT, UR64, 0x6, URZ ;  /* 0x0000000640347890 */ /* 0x000fe2000fffe0ff */
[----:B------:R2:W3:Y:S01]  /*33c0*/  @P0 SYNCS.PHASECHK.TRANS64.TRYWAIT P2, [UR34], R0 ;  /* 0x00000000ff0005a7 */ /* 0x0004e20008041122 */
[----:B------:R-:W-:Y:S02]  /*33d0*/  UIADD3 UR50, UPT, UPT, UR62, 0x6, URZ ;  /* 0x000000063e327890 */ /* 0x000fe4000fffe0ff */
        /* <DEDUP_REMOVED lines=9> */
[----:B------:R-:W-:Y:S01]  /*3470*/  UIADD3 UR12, UPT, UPT, UR12, -0x1, URZ ;  /* 0xffffffff0c0c7890 */ /* 0x000fe2000fffe0ff */
[----:B------:R-:W-:Y:S01]  /*3480*/  UMOV UR65, 0x40004040 ;  /* 0x4000404000417882 */ /* 0x000fe20000000000 */
[----:B------:R-:W-:Y:S01]  /*3490*/  UMOV UR63, 0x40004040 ;  /* 0x40004040003f7882 */ /* 0x000fe20000000000 */
[----:B------:R-:W-:Y:S01]  /*34a0*/  UMOV UR61, 0x40004040 ;  /* 0x40004040003d7882 */ /* 0x000fe20000000000 */
[----:B------:R2:W-:Y:S01]  /*34b0*/  UTCHMMA gdesc[UR62], gdesc[UR64], tmem[UR7], tmem[UR32], idesc[UR33], UP4 ;  /* 0x00ff20403e0075ea */ /* 0x0005e2000a000007 */
[----:B------:R-:W-:Y:S01]  /*34c0*/  UPLOP3.LUT UP4, UPT, UPT, UPT, UPT, 0x80, 0x8 ;  /* 0x000000000008789c */ /* 0x000fe20003f8f070 */
[----:B------:R-:W-:Y:S01]  /*34d0*/  UMOV UR59, 0x40004040 ;  /* 0x40004040003b7882 */ /* 0x000fe20000000000 */
[----:B------:R-:W-:Y:S01]  /*34e0*/  UMOV UR57, 0x40004040 ;  /* 0x4000404000397882 */ /* 0x000fe20000000000 */
[----:B------:R2:W-:Y:S01]  /*34f0*/  UTCHMMA gdesc[UR58], gdesc[UR60], tmem[UR7], tmem[UR30], idesc[UR31], UPT ;  /* 0x00ff1e3c3a0075ea */ /* 0x0005e2000b800007 */
        /* <DEDUP_REMOVED lines=14> */
[----:B------:R-:W-:Y:S01]  /*35e0*/  UMOV UR35, 0x40004040 ;  /* 0x4000404000237882 */ /* 0x000fe20000000000 */
[----:B------:R2:W-:Y:S01]  /*35f0*/  UTCHMMA gdesc[UR38], gdesc[UR40], tmem[UR7], tmem[UR20], idesc[UR21], UPT ;  /* 0x00ff1428260075ea */ /* 0x0005e2000b800007 */
[----:B------:R2:W-:Y:S01]  /*3600*/  UTCHMMA gdesc[UR34], gdesc[UR36], tmem[UR7], tmem[UR18], idesc[UR19], UPT ;  /* 0x00ff1224220075ea */ /* 0x0005e2000b800007 */
[----:B------:R2:W-:Y:S01]  /*3610*/  UTCBAR [UR11], URZ ;  /* 0x000000ff0b0073e9 */ /* 0x0005e200080000ff */
[----:B------:R-:W-:Y:S01]  /*3620*/  UMOV UR17, UR14 ;  /* 0x0000000e00117c82 */ /* 0x000fe20008000000 */
[----:B------:R-:W-:Y:S05]  /*3630*/  BRA.U UP0, `(.L_x_57) ;  /* 0xfffffffd00007547 */ /* 0x000fea000b83ffff */
.L_x_54:
[----:B------:R-:W-:Y:S01]  /*3640*/  UIADD3 UR15, UPT, UPT, UR15, 0x1, URZ ;  /* 0x000000010f0f7890 */ /* 0x000fe2000fffe0ff */
[C---:B------:R-:W-:Y:S01]  /*3650*/  ISETP.NE.AND P0, PT, R10.reuse, 0x2, PT ;  /* 0x000000020a00780c */ /* 0x040fe20003f05270 */
[----:B--2---:R-:W-:Y:S02]  /*3660*/  UIADD3 UR7, UPT, UPT, UR6, 0xa0, URZ ;  /* 0x000000a006077890 */ /* 0x004fe4000fffe0ff */
[----:B------:R-:W-:Y:S01]  /*3670*/  UISETP.NE.AND UP0, UPT, UR15, 0x4, UPT ;  /* 0x000000040f00788c */ /* 0x000fe2000bf05270 */
[----:B-1----:R-:W-:Y:S02]  /*3680*/  SEL R0, RZ, 0x1, P0 ;  /* 0x00000001ff007807 */ /* 0x002fe40000000000 */
[----:B------:R-:W-:Y:S01]  /*3690*/  SEL R10, R10, RZ, P0 ;  /* 0x000000ff0a0a7207 */ /* 0x000fe20000000000 */
[----:B------:R-:W-:Y:S01]  /*36a0*/  USEL UR6, URZ, 0x1, UP0 ;  /* 0x00000001ff067887 */ /* 0x000fe20008000000 */
[----:B------:R-:W-:Y:S01]  /*36b0*/  LOP3.LUT R9, R9, R0, RZ, 0x3c, !PT ;  /* 0x0000000009097212 */ /* 0x000fe200078e3cff */
[----:B------:R-:W-:Y:S01]  /*36c0*/  USEL UR15, UR15, URZ, UP0 ;  /* 0x000000ff0f0f7287 */ /* 0x000fe20008000000 */
[----:B------:R1:W-:Y:S03]  /*36d0*/  UTCBAR [UR7], URZ ;  /* 0x000000ff070073e9 */ /* 0x0003e600080000ff */
[----:B------:R-:W-:Y:S01]  /*36e0*/  LOP3.LUT R11, R11, UR6, RZ, 0x3c, !PT ;  /* 0x000000060b0b7c12 */ /* 0x000fe2000f8e3cff */
[----:B------:R-:W-:Y:S07]  /*36f0*/  @P1 BRA `(.L_x_58) ;  /* 0xfffffff800501947 */ /* 0x000fee000383ffff */
[----:B------:R-:W2:Y:S01]  /*3700*/  S2UR UR4, SR_CgaCtaId ;  /* 0x00000000000479c3 */ /* 0x000ea20000008800 */
[----:B------:R-:W-:Y:S01]  /*3710*/  ELECT P0, URZ, PT ;  /* 0x0000000000ff782f */ /* 0x000fe20003800000 */
[----:B------:R-:W-:Y:S01]  /*3720*/  IMAD.MOV.U32 R0, RZ, RZ, 0x1 ;  /* 0x00000001ff007424 */ /* 0x000fe200078e00ff */
[----:B------:R-:W-:Y:S01]  /*3730*/  UIADD3 UR5, UPT, UPT, UR5, 0xc0, URZ ;  /* 0x000000c005057890 */ /* 0x000fe2000fffe0ff */
[----:B------:R-:W-:Y:S01]  /*3740*/  SHF.L.U32 R3, R11, 0x1f, RZ ;  /* 0x0000001f0b037819 */ /* 0x000fe200000006ff */
[----:B------:R-:W-:-:S03]  /*3750*/  UMOV UR6, 0x40 ;  /* 0x0000004000067882 */ /* 0x000fc60000000000 */
[----:B------:R-:W-:Y:S01]  /*3760*/  UVIRTCOUNT.DEALLOC.SMPOOL 0x80 ;  /* 0x000000800000784c */ /* 0x000fe20000000000 */
[----:B--2---:R-:W-:Y:S02]  /*3770*/  ULEA UR4, UR4, UR6, 0x18 ;  /* 0x0000000604047291 */ /* 0x004fe4000f8ec0ff */
[----:B------:R-:W-:-:S07]  /*3780*/  ULEA UR6, UR15, UR5, 0x3 ;  /* 0x000000050f067291 */ /* 0x000fce000f8e18ff */
[----:B------:R2:W-:Y:S02]  /*3790*/  @P0 STS.U8 [UR4+0x1c], R0 ;  /* 0x00001c00ff000988 */ /* 0x0005e40008000004 */
[----:B------:R-:W4:Y:S02]  /*37a0*/  SYNCS.PHASECHK.TRANS64.TRYWAIT P0, [UR6], R3 ;  /* 0x00000003ff0075a7 */ /* 0x000f240008001106 */
[----:B--2-4-:R-:W-:Y:S05]  /*37b0*/  @!P0 BRA `(.L_x_59) ;  /* 0x0000007c00248947 */ /* 0x014fea0003800000 */
.L_x_184:
[----:B-1----:R-:W-:-:S04]  /*37c0*/  UIADD3 UR7, UPT, UPT, UR15, 0x1, URZ ;  /* 0x000000010f077890 */ /* 0x002fc8000fffe0ff */
[----:B------:R-:W-:-:S04]  /*37d0*/  UISETP.NE.AND UP0, UPT, UR7, 0x4, UPT ;  /* 0x000000040700788c */ /* 0x000fc8000bf05270 */
[----:B------:R-:W-:Y:S02]  /*37e0*/  USEL UR8, URZ, 0x1, UP0 ;  /* 0x00000001ff087887 */ /* 0x000fe40008000000 */
[----:B------:R-:W-:-:S04]  /*37f0*/  USEL UR7, UR7, URZ, UP0 ;  /* 0x000000ff07077287 */ /* 0x000fc80008000000 */
[----:B------:R-:W-:Y:S01]  /*3800*/  ULEA UR6, UR7, UR5, 0x3 ;  /* 0x0000000507067291 */ /* 0x000fe2000f8e18ff */
[----:B------:R-:W-:-:S04]  /*3810*/  LOP3.LUT R2, R11, UR8, RZ, 0x3c, !PT ;  /* 0x000000080b027c12 */ /* 0x000fc8000f8e3cff */
[----:B--2---:R-:W-:-:S04]  /*3820*/  SHF.L.U32 R3, R2, 0x1f, RZ ;  /* 0x0000001f02037819 */ /* 0x004fc800000006ff */
[----:B------:R-:W1:Y:S02]  /*3830*/  SYNCS.PHASECHK.TRANS64.TRYWAIT P0, [UR6], R3 ;  /* 0x00000003ff0075a7 */ /* 0x000e640008001106 */
[----:B-1----:R-:W-:Y:S05]  /*3840*/  @!P0 BRA `(.L_x_60) ;  /* 0x0000007c00188947 */ /* 0x002fea0003800000 */
.L_x_186:
        /* <DEDUP_REMOVED lines=9> */
.L_x_188:
[----:B------:R-:W-:-:S04]  /*38e0*/  UIADD3 UR7, UPT, UPT, UR7, 0x1, URZ ;  /* 0x0000000107077890 */ /* 0x000fc8000fffe0ff */
[----:B------:R-:W-:-:S04]  /*38f0*/  UISETP.NE.AND UP0, UPT, UR7, 0x4, UPT ;  /* 0x000000040700788c */ /* 0x000fc8000bf05270 */
[----:B------:R-:W-:Y:S02]  /*3900*/  USEL UR6, URZ, 0x1, UP0 ;  /* 0x00000001ff067887 */ /* 0x000fe40008000000 */
[----:B------:R-:W-:-:S04]  /*3910*/  USEL UR7, UR7, URZ, UP0 ;  /* 0x000000ff07077287 */ /* 0x000fc80008000000 */
[----:B------:R-:W-:Y:S01]  /*3920*/  ULEA UR7, UR7, UR5, 0x3 ;  /* 0x0000000507077291 */ /* 0x000fe2000f8e18ff */
[----:B-1----:R-:W-:-:S04]  /*3930*/  LOP3.LUT R3, R2, UR6, RZ, 0x3c, !PT ;  /* 0x0000000602037c12 */ /* 0x002fc8000f8e3cff */
[----:B------:R-:W-:-:S04]  /*3940*/  SHF.L.U32 R3, R3, 0x1f, RZ ;  /* 0x0000001f03037819 */ /* 0x000fc800000006ff */
[----:B------:R-:W1:Y:S02]  /*3950*/  SYNCS.PHASECHK.TRANS64.TRYWAIT P0, [UR7], R3 ;  /* 0x00000003ff0075a7 */ /* 0x000e640008001107 */
[----:B-1----:R-:W-:Y:S05]  /*3960*/  @!P0 BRA `(.L_x_62) ;  /* 0x0000007c00008947 */ /* 0x002fea0003800000 */
.L_x_190:
[----:B------:R-:W-:Y:S01]  /*3970*/  NOP ;  /* 0x0000000000007918 */ /* 0x000fe20000000000 */
[----:B-1----:R-:W1:Y:S01]  /*3980*/  LDS R0, [UR4+0x14] ;  /* 0x00001404ff007984 */ /* 0x002e620008000800 */
[----:B------:R-:W-:Y:S01]  /*3990*/  ULOP3.LUT UR6, UR16, 0xffff, URZ, 0xc0, !UPT ;  /* 0x0000ffff10067892 */ /* 0x000fe2000f8ec0ff */
[----:B------:R-:W-:Y:S01]  /*39a0*/  UMOV UR8, 0xffff ;  /* 0x0000ffff00087882 */ /* 0x000fe20000000000 */
[----:B------:R-:W-:Y:S02]  /*39b0*/  UMOV UR5, 0x1 ;  /* 0x0000000100057882 */ /* 0x000fe40000000000 */
[----:B------:R-:W-:-:S04]  /*39c0*/  USHF.R.U32.HI UR6, URZ, 0x5, UR6 ;  /* 0x00000005ff067899 */ /* 0x000fc80008011606 */
[----:B------:R-:W-:Y:S02]  /*39d0*/  USHF.L.U32 UR8, UR8, UR6, URZ ;  /* 0x0000000608087299 */ /* 0x000fe400080006ff */
[----:B------:R-:W-:-:S04]  /*39e0*/  USHF.L.U32 UR5, UR5, UR6, URZ ;  /* 0x0000000605057299 */ /* 0x000fc800080006ff */
[----:B-1----:R-:W-:-:S04]  /*39f0*/  LOP3.LUT R0, R0, UR8, RZ, 0xc0, !PT ;  /* 0x0000000800007c12 */ /* 0x002fc8000f8ec0ff */
[----:B------:R-:W-:-:S13]  /*3a00*/  ISETP.NE.AND P0, PT, R0, UR8, PT ;  /* 0x0000000800007c0c */ /* 0x000fda000bf05270 */
[----:B------:R-:W-:Y:S05]  /*3a10*/  @P0 BRA `(.L_x_63) ;  /* 0x0000000000580947 */ /* 0x000fea0003800000 */
[----:B------:R-:W1:Y:S02]  /*3a20*/  LDS R0, [UR4+0x18] ;  /* 0x00001804ff007984 */ /* 0x000e640008000800 */
[----:B-1----:R-:W-:-:S04]  /*3a30*/  LOP3.LUT R0, R0, UR5, RZ, 0xc0, !PT ;  /* 0x0000000500007c12 */ /* 0x002fc8000f8ec0ff */
[----:B------:R-:W-:-:S13]  /*3a40*/  ISETP.NE.AND P0, PT, R0, UR5, PT ;  /* 0x0000000500007c0c */ /* 0x000fda000bf05270 */
[----:B------:R-:W-:Y:S05]  /*3a50*/  @P0 BRA `(.L_x_64) ;  /* 0x00000000003c0947 */ /* 0x000fea0003800000 */
[----:B------:R-:W1:Y:S01]  /*3a60*/  S2R R2, SR_LANEID ;  /* 0x0000000000027919 */ /* 0x000e620000000000 */
[----:B------:R-:W-:Y:S01]  /*3a70*/  ULOP3.LUT UR8, URZ, UR8, URZ, 0x33, !UPT ;  /* 0x00000008ff087292 */ /* 0x000fe2000f8e33ff */
[----:B------:R-:W-:Y:S01]  /*3a80*/  LOP3.LUT R4, RZ, UR5, RZ, 0x33, !PT ;  /* 0x00000005ff047c12 */ /* 0x000fe2000f8e33ff */
[----:B------:R-:W-:Y:S02]  /*3a90*/  VOTEU.ANY UR7, UPT, PT ;  /* 0x0000000000077886 */ /* 0x000fe400038e0100 */
[----:B------:R-:W-:Y:S01]  /*3aa0*/  UFLO.U32 UR7, UR7 ;  /* 0x00000007000772bd */ /* 0x000fe200080e0000 */
[----:B------:R-:W2:Y:S01]  /*3ab0*/  REDUX UR5, R4 ;  /* 0x00000000040573c4 */ /* 0x000ea20000000000 */
[----:B------:R-:W-:-:S06]  /*3ac0*/  IMAD.U32 R0, RZ, RZ, UR8 ;  /* 0x00000008ff007e24 */ /* 0x000fcc000f8e00ff */
[----:B------:R4:W-:Y:S01]  /*3ad0*/  UTCATOMSWS.AND URZ, UR8 ;  /* 0x0000000800ff79e3 */ /* 0x0009e20008000000 */
[----:B------:R-:W3:Y:S01]  /*3ae0*/  REDUX UR6, R0 ;  /* 0x00000000000673c4 */ /* 0x000ee20000000000 */
[----:B-1----:R-:W-:Y:S01]  /*3af0*/  ISETP.EQ.U32.AND P0, PT, R2, UR7, PT ;  /* 0x0000000702007c0c */ /* 0x002fe2000bf02070 */
[----:B--2---:R-:W-:Y:S01]  /*3b00*/  IMAD.U32 R2, RZ, RZ, UR5 ;  /* 0x00000005ff027e24 */ /* 0x004fe2000f8e00ff */
[----:B---3--:R-:W-:-:S11]  /*3b10*/  MOV R3, UR6 ;  /* 0x0000000600037c02 */ /* 0x008fd60008000f00 */
[----:B------:R4:W-:Y:S04]  /*3b20*/  @P0 ATOMS.AND RZ, [UR4+0x14], R3 ;  /* 0x00001403ffff098c */ /* 0x0009e8000a800004 */
[----:B------:R4:W-:Y:S01]  /*3b30*/  @P0 ATOMS.AND RZ, [UR4+0x18], R2 ;  /* 0x00001802ffff098c */ /* 0x0009e2000a800004 */
[----:B------:R-:W-:Y:S05]  /*3b40*/  BRA `(.L_x_65) ;  /* 0x0000000000147947 */ /* 0x000fea0003800000 */
.L_x_64:
[----:B------:R-:W-:Y:S02]  /*3b50*/  MOV R2, 0x3b70 ;  /* 0x00003b7000027802 */ /* 0x000fe40000000f00 */
[----:B---3-5:R-:W-:Y:S05]  /*3b60*/  CALL.REL.NOINC `($__internal_0_$__cuda_sm10x_tcgen05_guardrail_trap_col_being_dealloced_not_returned_by_alloc) ;  /* 0x0000008000987944 */ /* 0x028fea0003c00000 */
[----:B------:R-:W-:Y:S05]  /*3b70*/  BRA `(.L_x_65) ;  /* 0x0000000000087947 */ /* 0x000fea0003800000 */
.L_x_63:
[----:B------:R-:W-:Y:S02]  /*3b80*/  MOV R2, 0x3ba0 ;  /* 0x00003ba000027802 */ /* 0x000fe40000000f00 */
[----:B---3-5:R-:W-:Y:S05]  /*3b90*/  CALL.REL.NOINC `($__internal_2_$__cuda_sm10x_tcgen05_guardrail_trap_unallocated_columns_being_dealloced) ;  /* 0x0000008000a47944 */ /* 0x028fea0003c00000 */
.L_x_65:
[----:B------:R-:W-:Y:S01]  /*3ba0*/  NOP ;  /* 0x0000000000007918 */ /* 0x000fe20000000000 */
[----:B----4-:R-:W-:Y:S05]  /*3bb0*/  EXIT ;  /* 0x000000000000794d */ /* 0x010fea0003800000 */
.L_x_47:
[----:B------:R-:W-:-:S09]  /*3bc0*/  UISETP.NE.OR UP2, UPT, UR8, 0x3, !UP2 ;  /* 0x000000030800788c */ /* 0x000fd2000d745670 */
[----:B------:R-:W-:Y:S05]  /*3bd0*/  BRA.U UP2, `(.L_x_66) ;  /* 0x0000001502907547 */ /* 0x000fea000b800000 */
[----:B------:R-:W1:Y:S01]  /*3be0*/  LDC R0, c[0x0][0xb30] ;  /* 0x0002cc00ff007b82 */ /* 0x000e620000000800 */
[----:B------:R-:W2:Y:S01]  /*3bf0*/  LDCU.64 UR8, c[0x0][0x888] ;  /* 0x00011100ff0877ac */ /* 0x000ea20008000a00 */
[----:B------:R-:W-:Y:S02]  /*3c00*/  HFMA2 R25, -RZ, RZ, 0, 0 ;  /* 0x00000000ff197431 */ /* 0x000fe400000001ff */
[----:B------:R-:W-:Y:S01]  /*3c10*/  IMAD.MOV.U32 R27, RZ, RZ, RZ ;  /* 0x000000ffff1b7224 */ /* 0x000fe200078e00ff */
[----:B------:R-:W4:Y:S01]  /*3c20*/  LDCU.64 UR4, c[0x0][0x890] ;  /* 0x00011200ff0477ac */ /* 0x000f220008000a00 */
[----:B------:R-:W-:Y:S02]  /*3c30*/  IMAD.MOV.U32 R23, RZ, RZ, 0x2000 ;  /* 0x00002000ff177424 */ /* 0x000fe400078e00ff */
[----:B------:R-:W3:Y:S01]  /*3c40*/  LDC R19, c[0x0][0x370] ;  /* 0x0000dc00ff137b82 */ /* 0x000ee20000000800 */
[----:B------:R-:W-:Y:S01]  /*3c50*/  UMOV UR7, 0x400 ;  /* 0x0000040000077882 */ /* 0x000fe20000000000 */
[----:B------:R-:W-:-:S02]  /*3c60*/  UPLOP3.LUT UP1, UPT, UPT, UPT, UPT, 0x40, 0x4 ;  /* 0x000000000004789c */ /* 0x000fc40003f2e870 */
[----:B------:R-:W-:-:S04]  /*3c70*/  ULEA UR7, UR37, UR7, 0x18 ;  /* 0x0000000725077291 */ /* 0x000fc8000f8ec0ff */
[----:B------:R-:W3:Y:S01]  /*3c80*/  LDC R2, c[0x0][0xb0c] ;  /* 0x0002c300ff027b82 */ /* 0x000ee20000000800 */
[----:B------:R-:W-:Y:S02]  /*3c90*/  UIADD3 UR41, UPT, UPT, UR7, 0x30, URZ ;  /* 0x0000003007297890 */ /* 0x000fe4000fffe0ff */
[----:B--2---:R-:W-:Y:S02]  /*3ca0*/  UISETP.NE.U32.AND UP2, UPT, UR8, URZ, UPT ;  /* 0x000000ff0800728c */ /* 0x004fe4000bf45070 */
[----:B------:R-:W-:Y:S02]  /*3cb0*/  UIADD3 UR33, UPT, UPT, UR7, 0x38, URZ ;  /* 0x0000003807217890 */ /* 0x000fe4000fffe0ff */
[----:B----4-:R-:W-:Y:S01]  /*3cc0*/  UISETP.NE.U32.AND UP3, UPT, UR4, URZ, UPT ;  /* 0x000000ff0400728c */ /* 0x010fe2000bf65070 */
[----:B------:R-:W2:Y:S01]  /*3cd0*/  LDC R18, c[0x0][0xb20] ;  /* 0x0002c800ff127b82 */ /* 0x000ea20000000800 */
[----:B-1----:R-:W-:Y:S01]  /*3ce0*/  ISETP.NE.AND P1, PT, R0, 0x1, PT ;  /* 0x000000010000780c */ /* 0x002fe20003f25270 */
[----:B------:R-:W-:-:S02]  /*3cf0*/  UISETP.NE.AND.EX UP2, UPT, UR9, URZ, UPT, UP2 ;  /* 0x000000ff0900728c */ /* 0x000fc4000bf45320 */
[----:B------:R-:W-:Y:S02]  /*3d00*/  UIADD3 UR25, UPT, UPT, UR7, 0x40, URZ ;  /* 0x0000004007197890 */ /* 0x000fe4000fffe0ff */
[----:B------:R-:W-:Y:S02]  /*3d10*/  UIADD3 UR17, UPT, UPT, UR7, 0x48, URZ ;  /* 0x0000004807117890 */ /* 0x000fe4000fffe0ff */
[----:B-----5:R-:W1:Y:S01]  /*3d20*/  LDC.64 R32, c[0x0][0x348] ;  /* 0x0000d200ff207b82 */ /* 0x020e620000000a00 */
[----:B------:R-:W-:-:S07]  /*3d30*/  UISETP.NE.AND.EX UP3, UPT, UR5, URZ, UPT, UP3 ;  /* 0x000000ff0500728c */ /* 0x000fce000bf65330 */
[----:B------:R-:W4:Y:S08]  /*3d40*/  LDC.64 R16, c[0x0][0xb10] ;  /* 0x0002c400ff107b82 */ /* 0x000f300000000a00 */
[----:B------:R-:W1:Y:S08]  /*3d50*/  LDC.64 R6, c[0x0][0xb18] ;  /* 0x0002c600ff067b82 */ /* 0x000e700000000a00 */
[----:B------:R-:W1:Y:S08]  /*3d60*/  LDC.64 R4, c[0x0][0xb28] ;  /* 0x0002ca00ff047b82 */ /* 0x000e700000000a00 */
[----:B--23--:R-:W1:Y:S02]  /*3d70*/  LDC R22, c[0x0][0x374] ;  /* 0x0000dd00ff167b82 */ /* 0x00ce640000000800 */
.L_x_81:
[----:B------:R-:W-:Y:S02]  /*3d80*/  LEA R0, R27, UR7, 0x3 ;  /* 0x000000071b007c11 */ /* 0x000fe4000f8e18ff */
[----:B------:R-:W-:Y:S02]  /*3d90*/  SHF.L.U32 R3, R25, 0x1f, RZ ;  /* 0x0000001f19037819 */ /* 0x000fe400000006ff */
[----:B------:R-:W-:Y:S02]  /*3da0*/  LEA R28, R27, UR7, 0x4 ;  /* 0x000000071b1c7c11 */ /* 0x000fe4000f8e20ff */
[----:B--2---:R-:W2:Y:S02]  /*3db0*/  SYNCS.PHASECHK.TRANS64.TRYWAIT P0, [R0+URZ+0x80], R3 ;  /* 0x00008003000075a7 */ /* 0x004ea400080011ff */
[----:B--2---:R-:W-:Y:S05]  /*3dc0*/  @!P0 BRA `(.L_x_67) ;  /* 0x0000007800008947 */ /* 0x004fea0003800000 */
.L_x_191:
[----:B------:R-:W-:Y:S01]  /*3dd0*/  ISETP.GE.AND P0, PT, R26, 0x1, PT ;  /* 0x000000011a00780c */ /* 0x000fe20003f06270 */
[----:B------:R-:W3:Y:S01]  /*3de0*/  LDS.128 R28, [R28+0x110] ;  /* 0x000110001c1c7984 */ /* 0x000ee20000000c00 */
[----:B--2---:R-:W-:Y:S01]  /*3df0*/  VIADD R0, R0, 0x90 ;  /* 0x0000009000007836 */ /* 0x004fe20000000000 */
[----:B------:R-:W-:Y:S01]  /*3e00*/  @!PT LDS RZ, [RZ] ;  /* 0x00000000fffff984 */ /* 0x000fe20000000800 */
[----:B------:R-:W-:Y:S01]  /*3e10*/  @!PT LDS RZ, [RZ] ;  /* 0x00000000fffff984 */ /* 0x000fe20000000800 */
[----:B------:R-:W-:Y:S01]  /*3e20*/  @!PT LDS RZ, [RZ] ;  /* 0x00000000fffff984 */ /* 0x000fe20000000800 */
[----:B------:R-:W-:Y:S01]  /*3e30*/  @!PT LDS RZ, [RZ] ;  /* 0x00000000fffff984 */ /* 0x000fe20000000800 */
[----:B------:R2:W-:Y:S06]  /*3e40*/  MEMBAR.ALL.CTA ;  /* 0x0000000000007992 */ /* 0x0005ec0000008000 */
[----:B--2---:R-:W2:Y:S01]  /*3e50*/  FENCE.VIEW.ASYNC.S ;  /* 0x00000000000073c6 */ /* 0x004ea20000000000 */
[----:B------:R-:W-:Y:S04]  /*3e60*/  PRMT R0, RZ, 0x654, R0 ;  /* 0x00000654ff007816 */ /* 0x000fe80000000000 */
[----:B--2---:R2:W-:Y:S01]  /*3e70*/  SYNCS.ARRIVE.TRANS64.RED.A1T0 RZ, [R0+URZ], RZ ;  /* 0x000000ff00ff79a7 */ /* 0x0045e200081004ff */
[----:B---3--:R-:W-:Y:S11]  /*3e80*/  LOP3.LUT P3, RZ, R30, 0x1, RZ, 0xc0, !PT ;  /* 0x000000011eff7812 */ /* 0x008ff6000786c0ff */
[----:B------:R-:W-:Y:S02]  /*3e90*/  @!UPT UIADD3 URZ, UPT, UPT, URZ, URZ, URZ ;  /* 0x000000fffffff290 */ /* 0x000fe4000fffe0ff */
[----:B------:R-:W-:Y:S02]  /*3ea0*/  @P3 MOV R13, R28 ;  /* 0x0000001c000d3202 */ /* 0x000fe40000000f00 */
[----:B------:R-:W-:Y:S01]  /*3eb0*/  @P3 LOP3.LUT R8, R29, 0xffff, RZ, 0xc0, !PT ;  /* 0x0000ffff1d083812 */ /* 0x000fe200078ec0ff */
[----:B--2---:R-:W-:Y:S06]  /*3ec0*/  @!P0 BRA `(.L_x_68) ;  /* 0x0000000000a48947 */ /* 0x004fec0003800000 */
[----:B-1----:R-:W-:Y:S01]  /*3ed0*/  IMAD.HI.U32 R37, R22, R7, RZ ;  /* 0x0000000716257227 */ /* 0x002fe200078e00ff */
[----:B------:R-:W-:Y:S02]  /*3ee0*/  ISETP.NE.AND P0, PT, R6, 0x1, PT ;  /* 0x000000010600780c */ /* 0x000fe40003f05270 */
[----:B------:R-:W-:Y:S01]  /*3ef0*/  ISETP.NE.AND P2, PT, R26, 0x1, PT ;  /* 0x000000011a00780c */ /* 0x000fe20003f45270 */
[----:B----4-:R-:W-:Y:S01]  /*3f00*/  IMAD.HI.U32 R34, R19, R16, RZ ;  /* 0x0000001013227227 */ /* 0x010fe200078e00ff */
[----:B------:R-:W-:Y:S02]  /*3f10*/  SHF.R.U32.HI R37, RZ, R18, R37 ;  /* 0x00000012ff257219 */ /* 0x000fe40000011625 */
[----:B------:R-:W-:Y:S01]  /*3f20*/  ISETP.NE.AND P4, PT, R2, 0x1, PT ;  /* 0x000000010200780c */ /* 0x000fe20003f85270 */
[----:B------:R-:W-:Y:S01]  /*3f30*/  IMAD.HI.U32 R36, R13, R16, RZ ;  /* 0x000000100d247227 */ /* 0x000fe200078e00ff */
[----:B------:R-:W-:Y:S02]  /*3f40*/  SHF.R.U32.HI R34, RZ, R17, R34 ;  /* 0x00000011ff227219 */ /* 0x000fe40000011622 */
[----:B------:R-:W-:Y:S01]  /*3f50*/  SEL R3, R22, R37, !P0 ;  /* 0x0000002516037207 */ /* 0x000fe20004000000 */
[C---:B------:R-:W-:Y:S01]  /*3f60*/  IMAD.HI.U32 R37, R8.reuse, R7, RZ ;  /* 0x0000000708257227 */ /* 0x040fe200078e00ff */
[----:B------:R-:W-:Y:S02]  /*3f70*/  SEL R11, R19, R34, !P4 ;  /* 0x00000022130b7207 */ /* 0x000fe40006000000 */
[----:B------:R-:W-:Y:S01]  /*3f80*/  SHF.R.U32.HI R36, RZ, R17, R36 ;  /* 0x00000011ff247219 */ /* 0x000fe20000011624 */
[----:B------:R-:W-:Y:S01]  /*3f90*/  IMAD.HI.U32 R38, R3, R4, RZ ;  /* 0x0000000403267227 */ /* 0x000fe200078e00ff */
[----:B------:R-:W-:Y:S03]  /*3fa0*/  SHF.R.U32.HI R37, RZ, R18, R37 ;  /* 0x00000012ff257219 */ /* 0x000fe60000011625 */
[----:B------:R-:W-:Y:S01]  /*3fb0*/  IMAD.HI.U32 R34, R11, R4, RZ ;  /* 0x000000040b227227 */ /* 0x000fe200078e00ff */
[----:B------:R-:W-:Y:S02]  /*3fc0*/  @P2 SHF.R.U32.HI R3, RZ, R5, R38 ;  /* 0x00000005ff032219 */ /* 0x000fe40000011626 */
[----:B------:R-:W-:Y:S02]  /*3fd0*/  SEL R9, R8, R37, !P0 ;  /* 0x0000002508097207 */ /* 0x000fe40004000000 */
[----:B------:R-:W-:Y:S01]  /*3fe0*/  @P2 SHF.R.U32.HI R11, RZ, R5, R34 ;  /* 0x00000005ff0b2219 */ /* 0x000fe20000011622 */
[C---:B------:R-:W-:Y:S01]  /*3ff0*/  IMAD R10, R26.reuse, R3, RZ ;  /* 0x000000031a0a7224 */ /* 0x040fe200078e02ff */
[----:B------:R-:W-:Y:S01]  /*4000*/  SEL R3, R13, R36, !P4 ;  /* 0x000000240d037207 */ /* 0x000fe20006000000 */
[C---:B------:R-:W-:Y:S03]  /*4010*/  IMAD.HI.U32 R14, R9.reuse, R4, RZ ;  /* 0x00000004090e7227 */ /* 0x040fe600078e00ff */
[----:B------:R-:W-:Y:S01]  /*4020*/  ISETP.GE.AND P0, PT, R9, R10, PT ;  /* 0x0000000a0900720c */ /* 0x000fe20003f06270 */
[C---:B------:R-:W-:Y:S01]  /*4030*/  IMAD R12, R26.reuse, R11, RZ ;  /* 0x0000000b1a0c7224 */ /* 0x040fe200078e02ff */
[-C--:B------:R-:W-:Y:S04]  /*4040*/  SHF.R.U32.HI R14, RZ, R5.reuse, R14 ;  /* 0x00000005ff0e7219 */ /* 0x080fe8000001160e */
[----:B------:R-:W-:Y:S02]  /*4050*/  ISETP.GE.OR P0, PT, R3, R12, P0 ;  /* 0x0000000c0300720c */ /* 0x000fe40000706670 */
[----:B------:R-:W-:Y:S05]  /*4060*/  SEL R15, R9, R14, !P2 ;  /* 0x0000000e090f7207 */ /* 0x000fea0005000000 */
[----:B------:R-:W-:Y:S04]  /*4070*/  IMAD.MOV R14, RZ, RZ, -R15 ;  /* 0x000000ffff0e7224 */ /* 0x000fe800078e0a0f */
[----:B------:R-:W-:Y:S02]  /*4080*/  IMAD R14, R26, R14, R9 ;  /* 0x0000000e1a0e7224 */ /* 0x000fe400078e0209 */
[C---:B------:R-:W-:Y:S05]  /*4090*/  @!P0 IMAD.HI.U32 R10, R3.reuse, R4, RZ ;  /* 0x00000004030a8227 */ /* 0x040fea00078e00ff */
[----:B------:R-:W-:Y:S04]  /*40a0*/  @!P0 SHF.R.U32.HI R10, RZ, R5, R10 ;  /* 0x00000005ff0a8219 */ /* 0x000fe8000001160a */
[----:B------:R-:W-:Y:S01]  /*40b0*/  @!P0 SEL R0, R3, R10, !P2 ;  /* 0x0000000a03008207 */ /* 0x000fe20005000000 */
[----:B------:R-:W-:Y:S03]  /*40c0*/  IMAD.MOV R10, RZ, RZ, -R3 ;  /* 0x000000ffff0a7224 */ /* 0x000fe600078e0a03 */
[----:B------:R-:W-:Y:S01]  /*40d0*/  @!P0 IADD3 R15, PT, PT, R15, -R0, RZ ;  /* 0x800000000f0f8210 */ /* 0x000fe20007ffe0ff */
[----:B------:R-:W-:Y:S01]  /*40e0*/  @!P0 IMAD R0, R11, R14, R0 ;  /* 0x0000000e0b008224 */ /* 0x000fe200078e0200 */
[----:B------:R-:W-:Y:S01]  /*40f0*/  IADD3 R11, PT, PT, -R9, RZ, RZ ;  /* 0x000000ff090b7210 */ /* 0x000fe20007ffe1ff */
[----:B------:R-:W-:Y:S02]  /*4100*/  IMAD R13, R2, R10, R13 ;  /* 0x0000000a020d7224 */ /* 0x000fe400078e020d */
[----:B------:R-:W-:Y:S02]  /*4110*/  @!P0 IMAD R9, R15, R26, R3 ;  /* 0x0000001a0f098224 */ /* 0x000fe400078e0203 */
[----:B------:R-:W-:Y:S02]  /*4120*/  @!P0 IMAD.MOV.U32 R3, RZ, RZ, R0 ;  /* 0x000000ffff038224 */ /* 0x000fe400078e0000 */
[----:B------:R-:W-:Y:S02]  /*4130*/  IMAD R8, R6, R11, R8 ;  /* 0x0000000b06087224 */ /* 0x000fe400078e0208 */
[----:B------:R-:W-:Y:S02]  /*4140*/  IMAD R13, R3, R2, R13 ;  /* 0x00000002030d7224 */ /* 0x000fe400078e020d */
[----:B------:R-:W-:Y:S02]  /*4150*/  IMAD R8, R9, R6, R8 ;  /* 0x0000000609087224 */ /* 0x000fe400078e0208 */
.L_x_68:
[----:B------:R-:W-:Y:S05]  /*4160*/  BRA.U UP1, `(.L_x_69) ;  /* 0x0000000101107547 */ /* 0x000fea000b800000 */
[----:B------:R-:W-:Y:S04]  /*4170*/  MOV R0, UR6 ;  /* 0x0000000600007c02 */ /* 0x000fe80008000f00 */
[----:B------:R-:W-:Y:S04]  /*4180*/  SHF.L.U32 R3, R0, 0x1f, RZ ;  /* 0x0000001f00037819 */ /* 0x000fe800000006ff */
[----:B------:R-:W2:Y:S02]  /*4190*/  SYNCS.PHASECHK.TRANS64.TRYWAIT P0, [UR7+0x78], R3 ;  /* 0x00007803ff0075a7 */ /* 0x000ea40008001107 */
[----:B--2---:R-:W-:Y:S05]  /*41a0*/  @!P0 BRA `(.L_x_70) ;  /* 0x00000074001c8947 */ /* 0x004fea0003800000 */
.L_x_69:
[----:B------:R-:W-:Y:S01]  /*41b0*/  R2UR UR43, R21 ;  /* 0x00000000152b72ca */ /* 0x000fe200000e0000 */
[----:B------:R-:W-:Y:S01]  /*41c0*/  IMAD.MOV.U32 R12, RZ, RZ, 0x1 ;  /* 0x00000001ff0c7424 */ /* 0x000fe200078e00ff */
[----:B------:R-:W-:Y:S02]  /*41d0*/  R2UR UR42, R20 ;  /* 0x00000000142a72ca */ /* 0x000fe400000e0000 */
[----:B------:R-:W-:Y:S02]  /*41e0*/  ISETP.NE.U32.AND P2, PT, RZ, UR4, PT ;  /* 0x00000004ff007c0c */ /* 0x000fe4000bf45070 */
[----:B------:R-:W-:Y:S02]  /*41f0*/  SHF.L.U32 R12, R12, 0x1f, RZ ;  /* 0x0000001f0c0c7819 */ /* 0x000fe400000006ff */
[----:B------:R-:W-:Y:S05]  /*4200*/  ISETP.NE.AND.EX P2, PT, RZ, UR5, PT, P2 ;  /* 0x00000005ff007c0c */ /* 0x000fea000bf45320 */
[----:B------:R-:W-:Y:S02]  /*4210*/  USHF.L.U32 UR43, UR43, 0x7, URZ ;  /* 0x000000072b2b7899 */ /* 0x000fe400080006ff */
[----:B------:R-:W-:Y:S01]  /*4220*/  USHF.L.U32 UR42, UR42, 0x7, URZ ;  /* 0x000000072a2a7899 */ /* 0x000fe200080006ff */
[----:B------:R-:W-:Y:S11]  /*4230*/  BRA.U !UP3, `(.L_x_71) ;  /* 0x000000010b347547 */ /* 0x000ff6000b800000 */
[----:B------:R-:W-:Y:S01]  /*4240*/  UPLOP3.LUT UP0, UPT, UPT, UPT, UP2, 0x80, 0x8 ;  /* 0x000000000008789c */ /* 0x000fe20003f0f020 */
[----:B--2---:R-:W-:Y:S02]  /*4250*/  HFMA2 R0, -RZ, RZ, 0, 5.9604644775390625e-08 ;  /* 0x00000001ff007431 */ /* 0x004fe400000001ff */
[----:B------:R-:W-:Y:S03]  /*4260*/  IMAD.MOV.U32 R67, RZ, RZ, 0x1 ;  /* 0x00000001ff437424 */ /* 0x000fe600078e00ff */
[----:B------:R-:W-:Y:S05]  /*4270*/  PLOP3.LUT P0, PT, PT, PT, UP0, 0x80, 0x8 ;  /* 0x000000000008781c */ /* 0x000fea0003f0f008 */
[----:B------:R-:W2:Y:S01]  /*4280*/  @UP0 LDCU.64 UR10, c[0x0][0x888] ;  /* 0x00011100ff0a07ac */ /* 0x000ea20008000a00 */
[----:B------:R-:W-:Y:S07]  /*4290*/  @UP0 UIMAD UR8, UR36, UR4, URZ ;  /* 0x00000004240802a4 */ /* 0x000fee000f8e02ff */
[----:B------:R-:W-:Y:S01]  /*42a0*/  @!P0 PRMT R67, R0, 0x7610, R67 ;  /* 0x0000761000438816 */ /* 0x000fe20000000043 */
[----:B--2---:R-:W-:Y:S03]  /*42b0*/  @UP0 UIMAD.WIDE UR10, UR8, 0x4, UR10 ;  /* 0x00000004080a08a5 */ /* 0x004fe6000f8e020a */
[----:B------:R-:W2:Y:S03]  /*42c0*/  @!UP0 LDCU UR8, c[0x0][0x880] ;  /* 0x00011000ff0887ac */ /* 0x000ea60008000800 */
[----:B------:R-:W-:Y:S01]  /*42d0*/  IMAD.U32 R10, RZ, RZ, UR10 ;  /* 0x0000000aff0a7e24 */ /* 0x000fe2000f8e00ff */
[----:B------:R-:W-:Y:S05]  /*42e0*/  MOV R11, UR11 ;  /* 0x0000000b000b7c02 */ /* 0x000fea0008000f00 */
[----:B------:R3:W5:Y:S02]  /*42f0*/  @P0 LDG.E R35, desc[UR46][R10.64] ;  /* 0x0000002e0a230981 */ /* 0x000764000c1e1900 */
[----:B--23--:R-:W-:Y:S07]  /*4300*/  @!P0 IMAD.U32 R35, RZ, RZ, UR8 ;  /* 0x00000008ff238e24 */ /* 0x00cfee000f8e00ff */
.L_x_71:
[----:B-----5:R-:W-:Y:S01]  /*4310*/  @!P2 FSETP.EQ.AND P0, PT, R35, RZ, PT ;  /* 0x000000ff2300a20b */ /* 0x020fe20003f02000 */
[----:B------:R-:W-:Y:S01]  /*4320*/  @!UPT UIADD3 URZ, UPT, UPT, URZ, URZ, URZ ;  /* 0x000000fffffff290 */ /* 0x000fe2000fffe0ff */
[----:B------:R-:W-:Y:S11]  /*4330*/  @!P2 BRA `(.L_x_72) ;  /* 0x000000000014a947 */ /* 0x000ff60003800000 */
[----:B------:R-:W-:Y:S02]  /*4340*/  LOP3.LUT P2, RZ, R67, 0xff, RZ, 0xc0, !PT ;  /* 0x000000ff43ff7812 */ /* 0x000fe4000784c0ff */
[----:B------:R-:W-:Y:S04]  /*4350*/  PLOP3.LUT P0, PT, PT, PT, UP0, 0x80, 0x8 ;  /* 0x000000000008781c */ /* 0x000fe80003f0f008 */
[----:B------:R-:W-:Y:S07]  /*4360*/  PLOP3.LUT P0, PT, P0, PT, PT, 0x8, 0x80 ;  /* 0x000000000080781c */ /* 0x000fee000070e170 */
[----:B------:R-:W-:Y:S11]  /*4370*/  @P2 FSETP.EQ.AND P0, PT, R35, RZ, PT ;  /* 0x000000ff2300220b */ /* 0x000ff60003f02000 */
[----:B------:R-:W-:Y:S02]  /*4380*/  @!UPT UIADD3 URZ, UPT, UPT, URZ, URZ, URZ ;  /* 0x000000fffffff290 */ /* 0x000fe4000fffe0ff */
.L_x_72:
[----:B------:R-:W3:Y:S01]  /*4390*/  SYNCS.PHASECHK.TRANS64.TRYWAIT P2, [UR7+0x50], R12 ;  /* 0x0000500cff0075a7 */ /* 0x000ee20008041107 */
[----:B------:R-:W-:Y:S04]  /*43a0*/  ELECT P4, URZ, PT ;  /* 0x0000000000ff782f */ /* 0x000fe80003880000 */
[----:B------:R-:W-:Y:S11]  /*43b0*/  PLOP3.LUT P4, PT, P0, P4, PT, 0xf2, 0x2f ;  /* 0x00000000002f781c */ /* 0x000ff60000789e72 */
[----:B------:R-:W-:Y:S02]  /*43c0*/  @!UPT UIADD3 URZ, UPT, UPT, URZ, URZ, URZ ;  /* 0x000000fffffff290 */ /* 0x000fe4000fffe0ff */
[----:B-1----:R-:W-:Y:S05]  /*43d0*/  @!P4 IADD3 R9, P0, PT, R32, 0x580, RZ ;  /* 0x000005802009c810 */ /* 0x002fea0007f1e0ff */
[----:B--2---:R-:W-:Y:S01]  /*43e0*/  @!P4 IMAD.X R0, RZ, RZ, R33, P0 ;  /* 0x000000ffff00c224 */ /* 0x004fe200000e0621 */
[----:B---3--:R-:W-:Y:S07]  /*43f0*/  @!P2 BRA `(.L_x_73) ;  /* 0x0000007000a0a947 */ /* 0x008fee0003800000 */
.L_x_194:
[----:B------:R-:W-:Y:S01]  /*4400*/  @!P4 R2UR UR9, R9 ;  /* 0x000000000909c2ca */ /* 0x000fe200000e0000 */
[----:B------:R-:W-:Y:S01]  /*4410*/  VOTEU.ALL UP1, P4 ;  /* 0x0000000000ff7886 */ /* 0x000fe20002020000 */
[----:B------:R-:W-:Y:S01]  /*4420*/  @!P4 R2UR UR8, R0 ;  /* 0x000000000008c2ca */ /* 0x000fe200000e0000 */
[----:B------:R-:W-:Y:S01]  /*4430*/  @!P4 IMAD.MOV.U32 R0, RZ, RZ, 0x2000 ;  /* 0x00002000ff00c424 */ /* 0x000fe200078e00ff */
[----:B------:R-:W-:Y:S01]  /*4440*/  UMOV UR44, UR36 ;  /* 0x00000024002c7c82 */ /* 0x000fe20008000000 */
[----:B------:R-:W-:Y:S01]  /*4450*/  UPRMT UR21, UR37, 0x654, UR41 ;  /* 0x0000065425157896 */ /* 0x000fe20008000029 */
[----:B------:R-:W-:Y:S01]  /*4460*/  @!P4 IADD3 R9, P0, PT, R32, 0x580, RZ ;  /* 0x000005802009c810 */ /* 0x000fe20007f1e0ff */
[----:B------:R-:W-:Y:S01]  /*4470*/  @!UP1 UIADD3 UR40, UPT, UPT, UR7, 0x200, URZ ;  /* 0x0000020007289890 */ /* 0x000fe2000fffe0ff */
[----:B------:R-:W-:Y:S05]  /*4480*/  VOTEU.ALL UP1, P4 ;  /* 0x0000000000ff7886 */ /* 0x000fea0002020000 */
[----:B------:R-:W-:Y:S01]  /*4490*/  IMAD.U32 R10, RZ, RZ, UR9 ;  /* 0x00000009ff0a7e24 */ /* 0x000fe2000f8e00ff */
[----:B------:R-:W-:Y:S01]  /*44a0*/  UMOV UR9, 0x10000000 ;  /* 0x1000000000097882 */ /* 0x000fe20000000000 */
[----:B------:R-:W-:Y:S01]  /*44b0*/  IMAD.U32 R11, RZ, RZ, UR8 ;  /* 0x00000008ff0b7e24 */ /* 0x000fe2000f8e00ff */
[----:B------:R-:W-:Y:S02]  /*44c0*/  UMOV UR8, 0x0 ;  /* 0x0000000000087882 */ /* 0x000fe40000000000 */
[----:B------:R-:W-:Y:S02]  /*44d0*/  @!P4 R2UR UR10, R10 ;  /* 0x000000000a0ac2ca */ /* 0x000fe400000e0000 */
[----:B------:R-:W-:Y:S11]  /*44e0*/  @!P4 R2UR UR11, R11 ;  /* 0x000000000b0bc2ca */ /* 0x000ff600000e0000 */
[----:B------:R-:W-:Y:S02]  /*44f0*/  @!UPT UIADD3 URZ, UPT, UPT, URZ, URZ, URZ ;  /* 0x000000fffffff290 */ /* 0x000fe4000fffe0ff */
[----:B------:R2:W-:Y:S01]  /*4500*/  @!UP1 UTMALDG.3D [UR40], [UR10], desc[UR8] ;  /* 0x000008280a0095b4 */ /* 0x0005e20008011000 */
[----:B------:R3:W-:Y:S01]  /*4510*/  @!P4 SYNCS.ARRIVE.TRANS64.RED.A0TR RZ, [UR7+0x30], R0 ;  /* 0x00003000ffffc9a7 */ /* 0x0007e20008300407 */
[----:B------:R-:W-:Y:S01]  /*4520*/  SYNCS.ARRIVE.TRANS64.RED.A1T0 RZ, [UR21], RZ ;  /* 0x000000ffffff79a7 */ /* 0x000fe20008100415 */
[----:B---3--:R-:W-:Y:S01]  /*4530*/  @!P4 IMAD.X R0, RZ, RZ, R33, P0 ;  /* 0x000000ffff00c224 */ /* 0x008fe200000e0621 */
[----:B------:R-:W3:Y:S02]  /*4540*/  SYNCS.PHASECHK.TRANS64.TRYWAIT P2, [UR7+0x58], R12 ;  /* 0x0000580cff0075a7 */ /* 0x000ee40008041107 */
[----:B--23--:R-:W-:Y:S05]  /*4550*/  @!P2 BRA `(.L_x_74) ;  /* 0x000000700060a947 */ /* 0x00cfea0003800000 */
.L_x_196:
[----:B------:R-:W-:Y:S01]  /*4560*/  @!P4 R2UR UR9, R9 ;  /* 0x000000000909c2ca */ /* 0x000fe200000e0000 */
[----:B------:R-:W-:Y:S01]  /*4570*/  VOTEU.ALL UP1, P4 ;  /* 0x0000000000ff7886 */ /* 0x000fe20002020000 */
[----:B------:R-:W-:Y:S01]  /*4580*/  @!P4 R2UR UR8, R0 ;  /* 0x000000000008c2ca */ /* 0x000fe200000e0000 */
[----:B------:R-:W-:Y:S01]  /*4590*/  @!P4 IMAD.MOV.U32 R0, RZ, RZ, 0x2000 ;  /* 0x00002000ff00c424 */ /* 0x000fe200078e00ff */
[----:B------:R-:W-:Y:S01]  /*45a0*/  UMOV UR35, UR43 ;  /* 0x0000002b00237c82 */ /* 0x000fe20008000000 */
[----:B------:R-:W-:Y:S01]  /*45b0*/  UPRMT UR15, UR37, 0x654, UR33 ;  /* 0x00000654250f7896 */ /* 0x000fe20008000021 */
[----:B------:R-:W-:Y:S01]  /*45c0*/  @!P4 IADD3 R9, P0, PT, R32, 0x580, RZ ;  /* 0x000005802009c810 */ /* 0x000fe20007f1e0ff */
[----:B------:R-:W-:Y:S02]  /*45d0*/  @!UP1 UIADD3 UR34, UPT, UPT, UR42, 0x10, URZ ;  /* 0x000000102a229890 */ /* 0x000fe4000fffe0ff */
[----:B------:R-:W-:Y:S01]  /*45e0*/  @!UP1 UIADD3 UR32, UPT, UPT, UR7, 0x2200, URZ ;  /* 0x0000220007209890 */ /* 0x000fe2000fffe0ff */
[----:B------:R-:W-:Y:S03]  /*45f0*/  VOTEU.ALL UP1, P4 ;  /* 0x0000000000ff7886 */ /* 0x000fe60002020000 */
        /* <DEDUP_REMOVED lines=13> */
.L_x_198:
[----:B------:R-:W-:Y:S01]  /*46d0*/  @!P4 R2UR UR9, R9 ;  /* 0x000000000909c2ca */ /* 0x000fe200000e0000 */
[----:B------:R-:W-:Y:S01]  /*46e0*/  VOTEU.ALL UP1, P4 ;  /* 0x0000000000ff7886 */ /* 0x000fe20002020000 */
[----:B------:R-:W-:Y:S01]  /*46f0*/  @!P4 R2UR UR8, R0 ;  /* 0x000000000008c2ca */ /* 0x000fe200000e0000 */
[----:B------:R-:W-:Y:S01]  /*4700*/  @!P4 IMAD.MOV.U32 R0, RZ, RZ, 0x2000 ;  /* 0x00002000ff00c424 */ /* 0x000fe200078e00ff */
[----:B------:R-:W-:Y:S01]  /*4710*/  UMOV UR27, UR43 ;  /* 0x0000002b001b7c82 */ /* 0x000fe20008000000 */
[----:B------:R-:W-:Y:S01]  /*4720*/  UMOV UR28, UR36 ;  /* 0x00000024001c7c82 */ /* 0x000fe20008000000 */
[----:B------:R-:W-:Y:S01]  /*4730*/  @!UP1 UIADD3 UR26, UPT, UPT, UR42, 0x20, URZ ;  /* 0x000000202a1a9890 */ /* 0x000fe2000fffe0ff */
[----:B------:R-:W-:Y:S01]  /*4740*/  @!P4 IADD3 R9, P0, PT, R32, 0x580, RZ ;  /* 0x000005802009c810 */ /* 0x000fe20007f1e0ff */
[----:B------:R-:W-:Y:S01]  /*4750*/  @!UP1 UIADD3 UR24, UPT, UPT, UR7, 0x4200, URZ ;  /* 0x0000420007189890 */ /* 0x000fe2000fffe0ff */
[----:B------:R-:W-:Y:S01]  /*4760*/  VOTEU.ALL UP1, P4 ;  /* 0x0000000000ff7886 */ /* 0x000fe20002020000 */
[----:B------:R-:W-:Y:S03]  /*4770*/  UPRMT UR14, UR37, 0x654, UR25 ;  /* 0x00000654250e7896 */ /* 0x000fe60008000019 */
        /* <DEDUP_REMOVED lines=13> */
.L_x_200:
[----:B------:R-:W-:Y:S01]  /*4850*/  @!P4 R2UR UR9, R9 ;  /* 0x000000000909c2ca */ /* 0x000fe200000e0000 */
[----:B------:R-:W-:Y:S01]  /*4860*/  VOTEU.ALL UP1, P4 ;  /* 0x0000000000ff7886 */ /* 0x000fe20002020000 */
[----:B------:R-:W-:Y:S01]  /*4870*/  @!P4 R2UR UR8, R0 ;  /* 0x000000000008c2ca */ /* 0x000fe200000e0000 */
[----:B------:R-:W-:Y:S01]  /*4880*/  @!P4 IMAD.MOV.U32 R0, RZ, RZ, 0x2000 ;  /* 0x00002000ff00c424 */ /* 0x000fe200078e00ff */
[----:B------:R-:W-:Y:S01]  /*4890*/  UMOV UR19, UR43 ;  /* 0x0000002b00137c82 */ /* 0x000fe20008000000 */
[----:B------:R-:W-:Y:S01]  /*48a0*/  UMOV UR20, UR36 ;  /* 0x0000002400147c82 */ /* 0x000fe20008000000 */
[----:B------:R-:W-:Y:S01]  /*48b0*/  @!UP1 UIADD3 UR18, UPT, UPT, UR42, 0x30, URZ ;  /* 0x000000302a129890 */ /* 0x000fe2000fffe0ff */
[----:B------:R-:W-:Y:S01]  /*48c0*/  SHF.L.U32 R20, RZ, 0x1f, RZ ;  /* 0x0000001fff147819 */ /* 0x000fe200000006ff */
[----:B------:R-:W-:Y:S01]  /*48d0*/  @!UP1 UIADD3 UR16, UPT, UPT, UR7, 0x6200, URZ ;  /* 0x0000620007109890 */ /* 0x000fe2000fffe0ff */
[----:B------:R-:W-:Y:S01]  /*48e0*/  @!P4 IADD3 R9, P0, PT, R32, 0x580, RZ ;  /* 0x000005802009c810 */ /* 0x000fe20007f1e0ff */
[----:B------:R-:W-:Y:S01]  /*48f0*/  VOTEU.ALL UP1, P4 ;  /* 0x0000000000ff7886 */ /* 0x000fe20002020000 */
[----:B------:R-:W-:Y:S02]  /*4900*/  UPRMT UR13, UR37, 0x654, UR17 ;  /* 0x00000654250d7896 */ /* 0x000fe40008000011 */
        /* <DEDUP_REMOVED lines=13> */
.L_x_202:
[----:B------:R-:W-:Y:S01]  /*49e0*/  @!P4 R2UR UR9, R9 ;  /* 0x000000000909c2ca */ /* 0x000fe200000e0000 */
[----:B------:R-:W-:Y:S01]  /*49f0*/  VOTEU.ALL UP1, P4 ;  /* 0x0000000000ff7886 */ /* 0x000fe20002020000 */
[----:B------:R-:W-:Y:S01]  /*4a00*/  @!P4 R2UR UR8, R0 ;  /* 0x000000000008c2ca */ /* 0x000fe200000e0000 */
[----:B------:R-:W-:Y:S01]  /*4a10*/  @!P4 IMAD.MOV.U32 R0, RZ, RZ, 0x2000 ;  /* 0x00002000ff00c424 */ /* 0x000fe200078e00ff */
[----:B------:R-:W-:Y:S01]  /*4a20*/  UMOV UR18, 0x0 ;  /* 0x0000000000127882 */ /* 0x000fe20000000000 */
[----:B------:R-:W-:Y:S01]  /*4a30*/  UMOV UR19, 0x10000000 ;  /* 0x1000000000137882 */ /* 0x000fe20000000000 */
[----:B------:R-:W-:Y:S01]  /*4a40*/  @!UP1 UIADD3 UR10, UPT, UPT, UR42, 0x40, URZ ;  /* 0x000000402a0a9890 */ /* 0x000fe2000fffe0ff */
[----:B------:R-:W-:Y:S01]  /*4a50*/  @!P4 IADD3 R9, P0, PT, R32, 0x580, RZ ;  /* 0x000005802009c810 */ /* 0x000fe20007f1e0ff */
[----:B------:R-:W-:Y:S01]  /*4a60*/  UMOV UR11, UR43 ;  /* 0x0000002b000b7c82 */ /* 0x000fe20008000000 */
[----:B------:R-:W-:Y:S04]  /*4a70*/  UMOV UR12, UR36 ;  /* 0x00000024000c7c82 */ /* 0x000fe80008000000 */
[----:B------:R-:W-:Y:S01]  /*4a80*/  IMAD.U32 R10, RZ, RZ, UR9 ;  /* 0x00000009ff0a7e24 */ /* 0x000fe2000f8e00ff */
[----:B------:R-:W-:Y:S01]  /*4a90*/  UMOV UR9, UR41 ;  /* 0x0000002900097c82 */ /* 0x000fe20008000000 */
[----:B------:R-:W-:Y:S01]  /*4aa0*/  IMAD.U32 R11, RZ, RZ, UR8 ;  /* 0x00000008ff0b7e24 */ /* 0x000fe2000f8e00ff */
[----:B------:R-:W-:Y:S02]  /*4ab0*/  @!UP1 UIADD3 UR8, UPT, UPT, UR7, 0x200, URZ ;  /* 0x0000020007089890 */ /* 0x000fe4000fffe0ff */
[----:B------:R-:W-:Y:S01]  /*4ac0*/  @!P4 R2UR UR22, R10 ;  /* 0x000000000a16c2ca */ /* 0x000fe200000e0000 */
[----:B------:R-:W-:Y:S01]  /*4ad0*/  VOTEU.ALL UP1, P4 ;  /* 0x0000000000ff7886 */ /* 0x000fe20002020000 */
        /* <DEDUP_REMOVED lines=8> */
.L_x_204:
        /* <DEDUP_REMOVED lines=9> */
[----:B------:R-:W-:Y:S03]  /*4bf0*/  UMOV UR12, UR36 ;  /* 0x00000024000c7c82 */ /* 0x000fe60008000000 */
[----:B------:R-:W-:Y:S02]  /*4c00*/  @!P4 IMAD.X R21, RZ, RZ, R33, P0 ;  /* 0x000000ffff15c224 */ /* 0x000fe400000e0621 */
        /* <DEDUP_REMOVED lines=11> */
[----:B------:R-:W3:Y:S02]  /*4cc0*/  SYNCS.PHASECHK.TRANS64.TRYWAIT P2, [UR7+0x60], R20 ;  /* 0x00006014ff0075a7 */ /* 0x000ee40008041107 */
[----:B--23--:R-:W-:Y:S05]  /*4cd0*/  @!P2 BRA `(.L_x_79) ;  /* 0x0000006800f8a947 */ /* 0x00cfea0003800000 */
.L_x_206:
[----:B------:R-:W2:Y:S01]  /*4ce0*/  LDC.64 R14, c[0x0][0xb10] ;  /* 0x0002c400ff0e7b82 */ /* 0x000ea20000000a00 */
[----:B------:R-:W-:Y:S01]  /*4cf0*/  @!P4 R2UR UR9, R34 ;  /* 0x000000002209c2ca */ /* 0x000fe200000e0000 */
[----:B------:R-:W-:Y:S01]  /*4d00*/  VOTEU.ALL UP1, P4 ;  /* 0x0000000000ff7886 */ /* 0x000fe20002020000 */
[----:B------:R-:W-:Y:S01]  /*4d10*/  @!P4 R2UR UR8, R21 ;  /* 0x000000001508c2ca */ /* 0x000fe200000e0000 */
[----:B------:R-:W-:Y:S01]  /*4d20*/  @!P4 IMAD.MOV.U32 R21, RZ, RZ, 0x2000 ;  /* 0x00002000ff15c424 */ /* 0x000fe200078e00ff */
[----:B------:R-:W-:Y:S03]  /*4d30*/  UMOV UR18, 0x0 ;  /* 0x0000000000127882 */ /* 0x000fe60000000000 */
[----:B------:R-:W3:Y:S01]  /*4d40*/  LDC.64 R10, c[0x0][0xb18] ;  /* 0x0002c600ff0a7b82 */ /* 0x000ee20000000a00 */
[----:B------:R-:W-:Y:S01]  /*4d50*/  @!UP1 UIADD3 UR10, UPT, UPT, UR42, 0x60, URZ ;  /* 0x000000602a0a9890 */ /* 0x000fe2000fffe0ff */
[----:B------:R-:W-:Y:S01]  /*4d60*/  @P3 SHF.R.U32.HI R24, RZ, 0x10, R29 ;  /* 0x00000010ff183819 */ /* 0x000fe2000001161d */
[----:B------:R-:W-:Y:S01]  /*4d70*/  UMOV UR19, 0x10000000 ;  /* 0x1000000000137882 */ /* 0x000fe20000000000 */
[----:B------:R-:W-:Y:S01]  /*4d80*/  UMOV UR11, UR43 ;  /* 0x0000002b000b7c82 */ /* 0x000fe20008000000 */
[----:B------:R-:W-:Y:S03]  /*4d90*/  UMOV UR12, UR36 ;  /* 0x00000024000c7c82 */ /* 0x000fe60008000000 */
[----:B------:R-:W5:Y:S01]  /*4da0*/  @!P1 LDC R0, c[0x0][0xb20] ;  /* 0x0002c800ff009b82 */ /* 0x000f620000000800 */
[----:B------:R-:W-:Y:S02]  /*4db0*/  VIADD R27, R27, 0x1 ;  /* 0x000000011b1b7836 */ /* 0x000fe40000000000 */
[----:B------:R-:W-:Y:S05]  /*4dc0*/  IMAD.U32 R36, RZ, RZ, UR9 ;  /* 0x00000009ff247e24 */ /* 0x000fea000f8e00ff */
[----:B-1----:R-:W1:Y:S01]  /*4dd0*/  @!P1 LDC R3, c[0x0][0xb0c] ;  /* 0x0002c300ff039b82 */ /* 0x002e620000000800 */
[----:B------:R-:W-:Y:S01]  /*4de0*/  IMAD.U32 R37, RZ, RZ, UR8 ;  /* 0x00000008ff257e24 */ /* 0x000fe2000f8e00ff */
[----:B------:R-:W-:Y:S01]  /*4df0*/  @!UP1 UIADD3 UR8, UPT, UPT, UR7, 0x4200, URZ ;  /* 0x0000420007089890 */ /* 0x000fe2000fffe0ff */
[----:B------:R-:W-:Y:S01]  /*4e00*/  @!P4 R2UR UR20, R36 ;  /* 0x000000002414c2ca */ /* 0x000fe200000e0000 */
[----:B------:R-:W-:Y:S02]  /*4e10*/  VOTEU.ALL UP1, P4 ;  /* 0x0000000000ff7886 */ /* 0x000fe40002020000 */
[----:B------:R-:W-:Y:S01]  /*4e20*/  @!P4 R2UR UR21, R37 ;  /* 0x000000002515c2ca */ /* 0x000fe200000e0000 */
[----:B------:R-:W-:Y:S11]  /*4e30*/  UMOV UR9, UR25 ;  /* 0x0000001900097c82 */ /* 0x000ff60008000000 */
[----:B------:R-:W-:Y:S01]  /*4e40*/  @!UPT UIADD3 URZ, UPT, UPT, URZ, URZ, URZ ;  /* 0x000000fffffff290 */ /* 0x000fe2000fffe0ff */
[----:B------:R1:W-:Y:S01]  /*4e50*/  @!UP1 UTMALDG.3D [UR8], [UR20], desc[UR18] ;  /* 0x00001208140095b4 */ /* 0x0003e20008011000 */
[----:B------:R1:W-:Y:S02]  /*4e60*/  @!P4 SYNCS.ARRIVE.TRANS64.RED.A0TR RZ, [UR7+0x40], R21 ;  /* 0x00004015ffffc9a7 */ /* 0x0003e40008300407 */
[----:B-1----:R-:W-:Y:S01]  /*4e70*/  @!P1 ISETP.NE.AND P2, PT, R3, 0x1, PT ;  /* 0x000000010300980c */ /* 0x002fe20003f45270 */
[C---:B--2---:R-:W-:Y:S01]  /*4e80*/  @!P1 IMAD.HI.U32 R14, R13.reuse, R14, RZ ;  /* 0x0000000e0d0e9227 */ /* 0x044fe200078e00ff */
[----:B---3--:R-:W-:Y:S03]  /*4e90*/  @!P1 ISETP.NE.AND P0, PT, R10, 0x1, PT ;  /* 0x000000010a00980c */ /* 0x008fe60003f05270 */
[C---:B------:R-:W-:Y:S01]  /*4ea0*/  @!P1 IMAD.HI.U32 R11, R8.reuse, R11, RZ ;  /* 0x0000000b080b9227 */ /* 0x040fe200078e00ff */
[----:B------:R-:W-:Y:S04]  /*4eb0*/  @!P1 SHF.R.U32.HI R14, RZ, R15, R14 ;  /* 0x0000000fff0e9219 */ /* 0x000fe8000001160e */
[----:B-----5:R-:W-:Y:S01]  /*4ec0*/  @!P1 SHF.R.U32.HI R9, RZ, R0, R11 ;  /* 0x00000000ff099219 */ /* 0x020fe2000001160b */
[----:B------:R-:W-:Y:S01]  /*4ed0*/  SYNCS.ARRIVE.TRANS64.RED.A1T0 RZ, [UR14], RZ ;  /* 0x000000ffffff79a7 */ /* 0x000fe2000810040e */
[----:B------:R-:W-:Y:S02]  /*4ee0*/  @!P1 SEL R14, R13, R14, !P2 ;  /* 0x0000000e0d0e9207 */ /* 0x000fe40005000000 */
[----:B------:R-:W-:Y:S01]  /*4ef0*/  @!P1 SEL R9, R8, R9, !P0 ;  /* 0x0000000908099207 */ /* 0x000fe20004000000 */
[----:B------:R-:W1:Y:S04]  /*4f00*/  SYNCS.PHASECHK.TRANS64.TRYWAIT P5, [UR7+0x68], R20 ;  /* 0x00006814ff0075a7 */ /* 0x000e6800080a1107 */
[----:B------:R-:W-:Y:S02]  /*4f10*/  @!P1 IMAD.IADD R0, R9, 0x1, -R14 ;  /* 0x0000000109009824 */ /* 0x000fe400078e0a0e */
[----:B------:R-:W-:Y:S02]  /*4f20*/  @!P1 IMAD.IADD R9, R14, 0x1, -R9 ;  /* 0x000000010e099824 */ /* 0x000fe400078e0a09 */
[----:B------:R-:W-:Y:S02]  /*4f30*/  @!P1 IMAD R13, R0, R3, R13 ;  /* 0x00000003000d9224 */ /* 0x000fe400078e020d */
[----:B------:R-:W-:Y:S01]  /*4f40*/  @!P1 IMAD R8, R9, R10, R8 ;  /* 0x0000000a09089224 */ /* 0x000fe200078e0208 */
[----:B-1----:R-:W-:Y:S06]  /*4f50*/  @!P5 BRA `(.L_x_80) ;  /* 0x000000680070d947 */ /* 0x002fec0003800000 */
.L_x_208:
[----:B-1----:R-:W-:Y:S01]  /*4f60*/  @!P4 IADD3 R3, P0, PT, R32, 0x580, RZ ;  /* 0x000005802003c810 */ /* 0x002fe20007f1e0ff */
[----:B------:R-:W-:Y:S01]  /*4f70*/  VOTEU.ALL UP1, P4 ;  /* 0x0000000000ff7886 */ /* 0x000fe20002020000 */
[----:B------:R-:W-:Y:S01]  /*4f80*/  UMOV UR18, 0x0 ;  /* 0x0000000000127882 */ /* 0x000fe20000000000 */
[----:B------:R-:W-:Y:S01]  /*4f90*/  UMOV UR19, 0x10000000 ;  /* 0x1000000000137882 */ /* 0x000fe20000000000 */
[----:B------:R-:W-:Y:S01]  /*4fa0*/  @!P4 R2UR UR9, R3 ;  /* 0x000000000309c2ca */ /* 0x000fe200000e0000 */
[----:B------:R-:W-:Y:S01]  /*4fb0*/  @!P4 IMAD.X R0, RZ, RZ, R33, P0 ;  /* 0x000000ffff00c224 */ /* 0x000fe200000e0621 */
[----:B------:R-:W-:Y:S01]  /*4fc0*/  @!UP1 UIADD3 UR10, UPT, UPT, UR42, 0x70, URZ ;  /* 0x000000702a0a9890 */ /* 0x000fe2000fffe0ff */
[----:B------:R-:W-:Y:S01]  /*4fd0*/  ISETP.NE.AND P0, PT, R27, 0x2, PT ;  /* 0x000000021b00780c */ /* 0x000fe20003f05270 */
[----:B------:R-:W-:Y:S01]  /*4fe0*/  UMOV UR11, UR43 ;  /* 0x0000002b000b7c82 */ /* 0x000fe20008000000 */
[----:B------:R-:W-:Y:S01]  /*4ff0*/  UMOV UR12, UR36 ;  /* 0x00000024000c7c82 */ /* 0x000fe20008000000 */
[----:B------:R-:W-:Y:S01]  /*5000*/  @!P4 R2UR UR8, R0 ;  /* 0x000000000008c2ca */ /* 0x000fe200000e0000 */
[----:B------:R-:W-:Y:S01]  /*5010*/  IMAD.IADD R20, R8, 0x1, R66 ;  /* 0x0000000108147824 */ /* 0x000fe200078e0242 */
[----:B------:R-:W-:Y:S01]  /*5020*/  @P3 R2UR UR36, R24 ;  /* 0x00000000182432ca */ /* 0x000fe200000e0000 */
[----:B------:R-:W-:Y:S01]  /*5030*/  IMAD.IADD R21, R13, 0x1, R68 ;  /* 0x000000010d157824 */ /* 0x000fe200078e0244 */
[----:B------:R-:W-:Y:S02]  /*5040*/  SEL R0, RZ, 0x1, P0 ;  /* 0x00000001ff007807 */ /* 0x000fe40000000000 */
[----:B------:R-:W-:Y:S01]  /*5050*/  SEL R27, R27, RZ, P0 ;  /* 0x000000ff1b1b7207 */ /* 0x000fe20000000000 */
[----:B------:R-:W-:Y:S01]  /*5060*/  IMAD.U32 R10, RZ, RZ, UR9 ;  /* 0x00000009ff0a7e24 */ /* 0x000fe2000f8e00ff */
[----:B------:R-:W-:Y:S01]  /*5070*/  UMOV UR9, UR17 ;  /* 0x0000001100097c82 */ /* 0x000fe20008000000 */
[----:B------:R-:W-:Y:S03]  /*5080*/  LOP3.LUT R25, R25, R0, RZ, 0x3c, !PT ;  /* 0x0000000019197212 */ /* 0x000fe600078e3cff */
[----:B------:R-:W-:Y:S01]  /*5090*/  @!P4 R2UR UR14, R10 ;  /* 0x000000000a0ec2ca */ /* 0x000fe200000e0000 */
[----:B------:R-:W-:Y:S01]  /*50a0*/  IMAD.U32 R11, RZ, RZ, UR8 ;  /* 0x00000008ff0b7e24 */ /* 0x000fe2000f8e00ff */
[----:B------:R-:W-:Y:S01]  /*50b0*/  @!UP1 UIADD3 UR8, UPT, UPT, UR7, 0x6200, URZ ;  /* 0x0000620007089890 */ /* 0x000fe2000fffe0ff */
[----:B------:R-:W-:Y:S03]  /*50c0*/  VOTEU.ALL UP1, P4 ;  /* 0x0000000000ff7886 */ /* 0x000fe60002020000 */
[----:B------:R-:W-:Y:S11]  /*50d0*/  @!P4 R2UR UR15, R11 ;  /* 0x000000000b0fc2ca */ /* 0x000ff600000e0000 */
[----:B------:R-:W-:Y:S02]  /*50e0*/  @!UPT UIADD3 URZ, UPT, UPT, URZ, URZ, URZ ;  /* 0x000000fffffff290 */ /* 0x000fe4000fffe0ff */
[----:B------:R2:W-:Y:S01]  /*50f0*/  @!UP1 UTMALDG.3D [UR8], [UR14], desc[UR18] ;  /* 0x000012080e0095b4 */ /* 0x0005e20008011000 */
[----:B------:R2:W-:Y:S01]  /*5100*/  @!P4 SYNCS.ARRIVE.TRANS64.RED.A0TR RZ, [UR7+0x48], R23 ;  /* 0x00004817ffffc9a7 */ /* 0x0005e20008300407 */
[----:B------:R-:W-:Y:S01]  /*5110*/  UPLOP3.LUT UP1, UPT, UPT, UPT, UPT, 0x80, 0x8 ;  /* 0x000000000008789c */ /* 0x000fe20003f2f070 */
[----:B------:R-:W-:Y:S01]  /*5120*/  SYNCS.ARRIVE.TRANS64.RED.A1T0 RZ, [UR13], RZ ;  /* 0x000000ffffff79a7 */ /* 0x000fe2000810040d */
[----:B------:R-:W-:Y:S09]  /*5130*/  @P3 BRA `(.L_x_81) ;  /* 0xffffffec00103947 */ /* 0x000ff2000383ffff */
[----:B------:R-:W1:Y:S02]  /*5140*/  SYNCS.PHASECHK.TRANS64.TRYWAIT P0, [UR7+0x50], R12 ;  /* 0x0000500cff0075a7 */ /* 0x000e640008001107 */
[----:B-1----:R-:W-:Y:S05]  /*5150*/  @!P0 BRA `(.L_x_82) ;  /* 0x0000006800088947 */ /* 0x002fea0003800000 */
.L_x_210:
[----:B------:R-:W3:Y:S02]  /*5160*/  SYNCS.PHASECHK.TRANS64.TRYWAIT P0, [UR7+0x58], R12 ;  /* 0x0000580cff0075a7 */ /* 0x000ee40008001107 */
[----:B---3--:R-:W-:Y:S05]  /*5170*/  @!P0 BRA `(.L_x_83) ;  /* 0x0000006800188947 */ /* 0x008fea0003800000 */
.L_x_212:
[----:B------:R-:W3:Y:S01]  /*5180*/  SYNCS.PHASECHK.TRANS64.TRYWAIT P0, [UR7+0x60], R12 ;  /* 0x0000600cff0075a7 */ /* 0x000ee20008001107 */
[----:B------:R-:W-:Y:S01]  /*5190*/  HFMA2 R0, -RZ, RZ, 0, 5.9604644775390625e-08 ;  /* 0x00000001ff007431 */ /* 0x000fe200000001ff */
[----:B---3--:R-:W-:Y:S06]  /*51a0*/  @!P0 BRA `(.L_x_84) ;  /* 0x0000006800248947 */ /* 0x008fec0003800000 */
.L_x_214:
[----:B------:R-:W-:Y:S02]  /*51b0*/  MOV R2, UR7 ;  /* 0x0000000700027c02 */ /* 0x000fe40008000f00 */
[----:B-1----:R-:W-:-:S07]  /*51c0*/  SHF.L.U32 R3, R0, 0x1f, RZ ;  /* 0x0000001f00037819 */ /* 0x002fce00000006ff */
.L_x_85:
[----:B-1----:R1:W3:Y:S02]  /*51d0*/  SYNCS.PHASECHK.TRANS64.TRYWAIT P0, [R2+URZ+0x68], R3 ;  /* 0x00006803020075a7 */ /* 0x0022e400080011ff */
[----:B---3--:R-:W-:Y:S05]  /*51e0*/  @!P0 NANOSLEEP.SYNCS 0x989680 ;  /* 0x009896800000895d */ /* 0x008fea0003900000 */
[----:B------:R-:W3:Y:S02]  /*51f0*/  @!P0 SYNCS.PHASECHK.TRANS64 P0, [R2+URZ+0x68], R3 ;  /* 0x00006803020085a7 */ /* 0x000ee400080010ff */
[----:B--23--:R-:W-:Y:S05]  /*5200*/  @P0 EXIT ;  /* 0x000000000000094d */ /* 0x00cfea0003800000 */
[----:B------:R-:W-:Y:S05]  /*5210*/  BRA `(.L_x_85) ;  /* 0xfffffffc00ec7947 */ /* 0x000fea000383ffff */
.L_x_66:
[----:B------:R-:W-:-:S06]  /*5220*/  UISETP.GE.AND UP1, UPT, UR8, 0x4, UPT ;  /* 0x000000040800788c */ /* 0x000fcc000bf26270 */
[----:B------:R-:W-:-:S13]  /*5230*/  PLOP3.LUT P0, PT, PT, PT, UP1, 0x80, 0x8 ;  /* 0x000000000008781c */ /* 0x000fda0003f0f018 */
[----:B------:R-:W-:Y:S05]  /*5240*/  @!P0 EXIT ;  /* 0x000000000000894d */ /* 0x000fea0003800000 */
[----:B------:R-:W-:Y:S01]  /*5250*/  BAR.SYNC.DEFER_BLOCKING 0x6, 0xa0 ;  /* 0x0182800000007b1d */ /* 0x000fe20000010000 */
[C---:B------:R-:W-:Y:S01]  /*5260*/  IMAD.SHL.U32 R3, R80.reuse, 0x10, RZ ;  /* 0x0000001050037824 */ /* 0x040fe200078e00ff */
[C---:B------:R-:W-:Y:S01]  /*5270*/  SHF.L.U32 R33, R80.reuse, 0x10, RZ ;  /* 0x0000001050217819 */ /* 0x040fe200000006ff */
[C---:B------:R-:W-:Y:S01]  /*5280*/  IMAD.SHL.U32 R2, R80.reuse, 0x2, RZ ;  /* 0x0000000250027824 */ /* 0x040fe200078e00ff */
[C---:B------:R-:W-:Y:S01]  /*5290*/  LOP3.LUT R81, R80.reuse, 0x60, RZ, 0xc0, !PT ;  /* 0x0000006050517812 */ /* 0x040fe200078ec0ff */
[----:B------:R-:W-:Y:S01]  /*52a0*/  HFMA2 R75, -RZ, RZ, 0, 0 ;  /* 0x00000000ff4b7431 */ /* 0x000fe200000001ff */
[----:B------:R-:W-:Y:S02]  /*52b0*/  UMOV UR48, 0x400 ;  /* 0x0000040000307882 */ /* 0x000fe40000000000 */
[----:B------:R-:W1:Y:S01]  /*52c0*/  LDC R71, c[0x0][0x370] ;  /* 0x0000dc00ff477b82 */ /* 0x000e620000000800 */
[----:B------:R-:W-:Y:S01]  /*52d0*/  ULEA UR48, UR37, UR48, 0x18 ;  /* 0x0000003025307291 */ /* 0x000fe2000f8ec0ff */
[----:B------:R-:W-:Y:S01]  /*52e0*/  LOP3.LUT R5, R3, 0x60, RZ, 0xc0, !PT ;  /* 0x0000006003057812 */ /* 0x000fe200078ec0ff */
[----:B------:R-:W-:Y:S01]  /*52f0*/  IMAD.MOV.U32 R30, RZ, RZ, RZ ;  /* 0x000000ffff1e7224 */ /* 0x000fe200078e00ff */
[----:B------:R-:W-:Y:S01]  /*5300*/  LOP3.LUT R78, R80, 0x2, RZ, 0xc0, !PT ;  /* 0x00000002504e7812 */ /* 0x000fe200078ec0ff */
[----:B------:R-:W-:Y:S01]  /*5310*/  UIADD3 UR4, UPT, UPT, UR48, 0x200, URZ ;  /* 0x0000020030047890 */ /* 0x000fe2000fffe0ff */
[----:B------:R-:W-:Y:S01]  /*5320*/  LOP3.LUT R2, R5, 0xc, R2, 0xf8, !PT ;  /* 0x0000000c05027812 */ /* 0x000fe200078ef802 */
[----:B------:R-:W-:Y:S01]  /*5330*/  IMAD.MOV.U32 R84, RZ, RZ, RZ ;  /* 0x000000ffff547224 */ /* 0x000fe200078e00ff */
[----:B------:R-:W2:Y:S01]  /*5340*/  LDC R28, c[0x0][0xb0c] ;  /* 0x0002c300ff1c7b82 */ /* 0x000ea20000000800 */
[----:B------:R-:W-:Y:S01]  /*5350*/  LOP3.LUT R33, R33, 0x600000, RZ, 0xc0, !PT ;  /* 0x0060000021217812 */ /* 0x000fe200078ec0ff */
[----:B------:R-:W4:Y:S01]  /*5360*/  LDCU.64 UR52, c[0x0][0x348] ;  /* 0x00006900ff3477ac */ /* 0x000f220008000a00 */
[----:B------:R-:W-:Y:S01]  /*5370*/  IMAD.U32 R73, RZ, RZ, UR4 ;  /* 0x00000004ff497e24 */ /* 0x000fe2000f8e00ff */
[----:B------:R-:W-:-:S02]  /*5380*/  LOP3.LUT R2, R2, 0x790, R3, 0xf8, !PT ;  /* 0x0000079002027812 */ /* 0x000fc400078ef803 */
[----:B------:R-:W-:Y:S01]  /*5390*/  LOP3.LUT R80, R80, 0x4, RZ, 0xc0, !PT ;  /* 0x0000000450507812 */ /* 0x000fe200078ec0ff */
[----:B------:R-:W1:Y:S01]  /*53a0*/  LDCU.64 UR38, c[0x0][0x888] ;  /* 0x00011100ff2677ac */ /* 0x000e620008000a00 */
[----:B------:R-:W1:Y:S01]  /*53b0*/  LDC R69, c[0x0][0xb20] ;  /* 0x0002c800ff457b82 */ /* 0x000e620000000800 */
[----:B------:R-:W3:Y:S01]  /*53c0*/  LDS R0, [UR48+0x130] ;  /* 0x00013030ff007984 */ /* 0x000ee20008000800 */
[----:B------:R-:W-:Y:S01]  /*53d0*/  LEA R79, R2, R73, 0x2 ;  /* 0x00000049024f7211 */ /* 0x000fe200078e10ff */
[----:B------:R-:W1:Y:S01]  /*53e0*/  LDCU.64 UR44, c[0x0][0x890] ;  /* 0x00011200ff2c77ac */ /* 0x000e620008000a00 */
[----:B------:R-:W-:-:S03]  /*53f0*/  MOV R76, RZ ;  /* 0x000000ff004c7202 */ /* 0x000fc60000000f00 */
[--C-:B------:R-:W-:Y:S01]  /*5400*/  IMAD R78, R78, -0x10, R79.reuse ;  /* 0xfffffff04e4e7824 */ /* 0x100fe200078e024f */
[----:B------:R-:W1:Y:S01]  /*5410*/  LDC R27, c[0x0][0xb30] ;  /* 0x0002cc00ff1b7b82 */ /* 0x000e620000000800 */
[----:B------:R-:W-:Y:S01]  /*5420*/  IMAD R77, R80, -0x10, R79 ;  /* 0xfffffff0504d7824 */ /* 0x000fe200078e024f */
[----:B------:R-:W-:Y:S01]  /*5430*/  UMOV UR49, URZ ;  /* 0x000000ff00317c82 */ /* 0x000fe20008000000 */
[----:B------:R-:W-:-:S05]  /*5440*/  UMOV UR51, URZ ;  /* 0x000000ff00337c82 */ /* 0x000fca0008000000 */
[----:B------:R-:W1:Y:S08]  /*5450*/  LDC.64 R64, c[0x0][0xb10] ;  /* 0x0002c400ff407b82 */ /* 0x000e700000000a00 */
[----:B------:R-:W1:Y:S08]  /*5460*/  LDC.64 R24, c[0x0][0xb18] ;  /* 0x0002c600ff187b82 */ /* 0x000e700000000a00 */
[----:B------:R-:W1:Y:S08]  /*5470*/  LDC.64 R22, c[0x0][0xb28] ;  /* 0x0002ca00ff167b82 */ /* 0x000e700000000a00 */
[----:B------:R-:W1:Y:S01]  /*5480*/  LDC.64 R62, c[0x0][0x8b0] ;  /* 0x00022c00ff3e7b82 */ /* 0x000e620000000a00 */
[----:B---3--:R-:W-:-:S07]  /*5490*/  IMAD.IADD R33, R0, 0x1, R33 ;  /* 0x0000000100217824 */ /* 0x008fce00078e0221 */
[----:B------:R-:W3:Y:S08]  /*54a0*/  LDC.64 R60, c[0x0][0x8a8] ;  /* 0x00022a00ff3c7b82 */ /* 0x000ef00000000a00 */
[----:B--2-4-:R-:W1:Y:S02]  /*54b0*/  LDC R70, c[0x0][0x374] ;  /* 0x0000dd00ff467b82 */ /* 0x014e640000000800 */
.L_x_161:
[C---:B------:R-:W-:Y:S02]  /*54c0*/  LEA R0, R84.reuse, UR48, 0x3 ;  /* 0x0000003054007c11 */ /* 0x040fe4000f8e18ff */
[----:B------:R-:W-:Y:S02]  /*54d0*/  SHF.L.U32 R3, R75, 0x1f, RZ ;  /* 0x0000001f4b037819 */ /* 0x000fe400000006ff */
[----:B-1----:R-:W-:Y:S02]  /*54e0*/  LEA R16, R84, UR48, 0x4 ;  /* 0x0000003054107c11 */ /* 0x002fe4000f8e20ff */
[----:B------:R-:W2:Y:S02]  /*54f0*/  SYNCS.PHASECHK.TRANS64.TRYWAIT P0, [R0+URZ+0x80], R3 ;  /* 0x00008003000075a7 */ /* 0x000ea400080011ff */
[----:B--23--:R-:W-:Y:S05]  /*5500*/  @!P0 BRA `(.L_x_86) ;  /* 0x0000006400648947 */ /* 0x00cfea0003800000 */
.L_x_215:
[----:B------:R-:W4:Y:S01]  /*5510*/  LDC.64 R12, c[0x0][0xb10] ;  /* 0x0002c400ff0c7b82 */ /* 0x000f220000000a00 */
[----:B------:R-:W3:Y:S01]  /*5520*/  LDS.128 R16, [R16+0x110] ;  /* 0x0001100010107984 */ /* 0x000ee20000000c00 */
[----:B-1----:R-:W-:Y:S01]  /*5530*/  ISETP.NE.AND P1, PT, R27, 0x1, PT ;  /* 0x000000011b00780c */ /* 0x002fe20003f25270 */
[----:B--2---:R-:W-:Y:S01]  /*5540*/  VIADD R0, R0, 0x90 ;  /* 0x0000009000007836 */ /* 0x004fe20000000000 */
[----:B------:R-:W-:Y:S04]  /*5550*/  ISETP.GE.AND P0, PT, R26, 0x1, PT ;  /* 0x000000011a00780c */ /* 0x000fe80003f06270 */
[----:B------:R-:W1:Y:S01]  /*5560*/  LDC.64 R10, c[0x0][0xb18] ;  /* 0x0002c600ff0a7b82 */ /* 0x000e620000000a00 */
[----:B------:R-:W-:Y:S01]  /*5570*/  PRMT R0, RZ, 0x654, R0 ;  /* 0x00000654ff007816 */ /* 0x000fe20000000000 */
[----:B------:R-:W-:Y:S01]  /*5580*/  @!PT LDS RZ, [RZ] ;  /* 0x00000000fffff984 */ /* 0x000fe20000000800 */
[----:B------:R-:W-:Y:S01]  /*5590*/  @!PT LDS RZ, [RZ] ;  /* 0x00000000fffff984 */ /* 0x000fe20000000800 */
[----:B------:R-:W-:Y:S01]  /*55a0*/  @!PT LDS RZ, [RZ] ;  /* 0x00000000fffff984 */ /* 0x000fe20000000800 */
[----:B------:R-:W-:Y:S01]  /*55b0*/  @!PT LDS RZ, [RZ] ;  /* 0x00000000fffff984 */ /* 0x000fe20000000800 */
[----:B------:R2:W-:Y:S06]  /*55c0*/  MEMBAR.ALL.CTA ;  /* 0x0000000000007992 */ /* 0x0005ec0000008000 */
[----:B--2---:R-:W2:Y:S01]  /*55d0*/  FENCE.VIEW.ASYNC.S ;  /* 0x00000000000073c6 */ /* 0x004ea20000000000 */
[----:B------:R-:W1:Y:S08]  /*55e0*/  @!P1 LDC R14, c[0x0][0xb20] ;  /* 0x0002c800ff0e9b82 */ /* 0x000e700000000800 */
[----:B------:R-:W1:Y:S01]  /*55f0*/  @!P1 LDC R9, c[0x0][0xb0c] ;  /* 0x0002c300ff099b82 */ /* 0x000e620000000800 */
[----:B--2---:R2:W-:Y:S01]  /*5600*/  SYNCS.ARRIVE.TRANS64.RED.A1T0 RZ, [R0+URZ], RZ ;  /* 0x000000ff00ff79a7 */ /* 0x0045e200081004ff */
[----:B---3--:R-:W-:Y:S04]  /*5610*/  LOP3.LUT P4, RZ, R18, 0x1, RZ, 0xc0, !PT ;  /* 0x0000000112ff7812 */ /* 0x008fe8000788c0ff */
[----:B------:R-:W-:Y:S09]  /*5620*/  P2R R82, PR, RZ, 0x10 ;  /* 0x00000010ff527803 */ /* 0x000ff20000000000 */
[----:B------:R-:W-:Y:S02]  /*5630*/  @P4 MOV R31, R16 ;  /* 0x00000010001f4202 */ /* 0x000fe40000000f00 */
[----:B------:R-:W-:Y:S01]  /*5640*/  @P4 LOP3.LUT R29, R17, 0xffff, RZ, 0xc0, !PT ;  /* 0x0000ffff111d4812 */ /* 0x000fe200078ec0ff */
[----:B--2-4-:R-:W-:Y:S06]  /*5650*/  @!P0 BRA `(.L_x_87) ;  /* 0x0000000000a48947 */ /* 0x014fec0003800000 */
[----:B------:R-:W-:Y:S01]  /*5660*/  IMAD.HI.U32 R36, R70, R25, RZ ;  /* 0x0000001946247227 */ /* 0x000fe200078e00ff */
[----:B------:R-:W-:Y:S02]  /*5670*/  ISETP.NE.AND P0, PT, R24, 0x1, PT ;  /* 0x000000011800780c */ /* 0x000fe40003f05270 */
[----:B------:R-:W-:Y:S01]  /*5680*/  ISETP.NE.AND P2, PT, R26, 0x1, PT ;  /* 0x000000011a00780c */ /* 0x000fe20003f45270 */
[-C--:B------:R-:W-:Y:S01]  /*5690*/  IMAD.HI.U32 R34, R71, R64.reuse, RZ ;  /* 0x0000004047227227 */ /* 0x080fe200078e00ff */
[----:B------:R-:W-:Y:S02]  /*56a0*/  SHF.R.U32.HI R37, RZ, R69, R36 ;  /* 0x00000045ff257219 */ /* 0x000fe40000011624 */
[----:B------:R-:W-:Y:S01]  /*56b0*/  ISETP.NE.AND P3, PT, R28, 0x1, PT ;  /* 0x000000011c00780c */ /* 0x000fe20003f65270 */
[----:B------:R-:W-:Y:S01]  /*56c0*/  IMAD.HI.U32 R40, R29, R25, RZ ;  /* 0x000000191d287227 */ /* 0x000fe200078e00ff */
[----:B------:R-:W-:Y:S02]  /*56d0*/  SHF.R.U32.HI R34, RZ, R65, R34 ;  /* 0x00000041ff227219 */ /* 0x000fe40000011622 */
[----:B------:R-:W-:Y:S01]  /*56e0*/  SEL R3, R70, R37, !P0 ;  /* 0x0000002546037207 */ /* 0x000fe20004000000 */
[----:B------:R-:W-:Y:S01]  /*56f0*/  IMAD.HI.U32 R38, R31, R64, RZ ;  /* 0x000000401f267227 */ /* 0x000fe200078e00ff */
[----:B------:R-:W-:Y:S03]  /*5700*/  SEL R7, R71, R34, !P3 ;  /* 0x0000002247077207 */ /* 0x000fe60005800000 */
[-C--:B------:R-:W-:Y:S01]  /*5710*/  IMAD.HI.U32 R34, R3, R22.reuse, RZ ;  /* 0x0000001603227227 */ /* 0x080fe200078e00ff */
[----:B------:R-:W-:Y:S03]  /*5720*/  SHF.R.U32.HI R38, RZ, R65, R38 ;  /* 0x00000041ff267219 */ /* 0x000fe60000011626 */
[----:B------:R-:W-:Y:S01]  /*5730*/  IMAD.HI.U32 R36, R7, R22, RZ ;  /* 0x0000001607247227 */ /* 0x000fe200078e00ff */
[----:B------:R-:W-:Y:S02]  /*5740*/  @P2 SHF.R.U32.HI R3, RZ, R23, R34 ;  /* 0x00000017ff032219 */ /* 0x000fe40000011622 */
[----:B------:R-:W-:Y:S02]  /*5750*/  SHF.R.U32.HI R34, RZ, R69, R40 ;  /* 0x00000045ff227219 */ /* 0x000fe40000011628 */
[----:B------:R-:W-:Y:S01]  /*5760*/  @P2 SHF.R.U32.HI R7, RZ, R23, R36 ;  /* 0x00000017ff072219 */ /* 0x000fe20000011624 */
[C---:B------:R-:W-:Y:S01]  /*5770*/  IMAD R2, R26.reuse, R3, RZ ;  /* 0x000000031a027224 */ /* 0x040fe200078e02ff */
[----:B------:R-:W-:Y:S02]  /*5780*/  SEL R5, R29, R34, !P0 ;  /* 0x000000221d057207 */ /* 0x000fe40004000000 */
[----:B------:R-:W-:Y:S01]  /*5790*/  SEL R3, R31, R38, !P3 ;  /* 0x000000261f037207 */ /* 0x000fe20005800000 */
[----:B------:R-:W-:Y:S01]  /*57a0*/  IMAD R4, R26, R7, RZ ;  /* 0x000000071a047224 */ /* 0x000fe200078e02ff */
[C---:B------:R-:W-:Y:S01]  /*57b0*/  ISETP.GE.AND P0, PT, R5.reuse, R2, PT ;  /* 0x000000020500720c */ /* 0x040fe20003f06270 */
[----:B------:R-:W-:Y:S03]  /*57c0*/  IMAD.HI.U32 R6, R5, R22, RZ ;  /* 0x0000001605067227 */ /* 0x000fe600078e00ff */
[----:B------:R-:W-:Y:S01]  /*57d0*/  ISETP.GE.OR P0, PT, R3, R4, P0 ;  /* 0x000000040300720c */ /* 0x000fe20000706670 */
[----:B------:R-:W-:Y:S01]  /*57e0*/  IMAD.MOV R4, RZ, RZ, -R3 ;  /* 0x000000ffff047224 */ /* 0x000fe200078e0a03 */
[-C--:B------:R-:W-:Y:S03]  /*57f0*/  SHF.R.U32.HI R6, RZ, R23.reuse, R6 ;  /* 0x00000017ff067219 */ /* 0x080fe60000011606 */
[----:B------:R-:W-:Y:S01]  /*5800*/  IMAD R31, R28, R4, R31 ;  /* 0x000000041c1f7224 */ /* 0x000fe200078e021f */
[----:B------:R-:W-:Y:S05]  /*5810*/  SEL R15, R5, R6, !P2 ;  /* 0x00000006050f7207 */ /* 0x000fea0005000000 */
[----:B------:R-:W-:Y:S02]  /*5820*/  IMAD.MOV R6, RZ, RZ, -R15 ;  /* 0x000000ffff067224 */ /* 0x000fe400078e0a0f */
[C---:B------:R-:W-:Y:S04]  /*5830*/  @!P0 IMAD.HI.U32 R2, R3.reuse, R22, RZ ;  /* 0x0000001603028227 */ /* 0x040fe800078e00ff */
[----:B------:R-:W-:Y:S01]  /*5840*/  IMAD R6, R26, R6, R5 ;  /* 0x000000061a067224 */ /* 0x000fe200078e0205 */
[----:B------:R-:W-:Y:S04]  /*5850*/  @!P0 SHF.R.U32.HI R2, RZ, R23, R2 ;  /* 0x00000017ff028219 */ /* 0x000fe80000011602 */
[----:B------:R-:W-:Y:S02]  /*5860*/  @!P0 SEL R0, R3, R2, !P2 ;  /* 0x0000000203008207 */ /* 0x000fe40005000000 */
[----:B------:R-:W-:Y:S02]  /*5870*/  IADD3 R2, PT, PT, -R5, RZ, RZ ;  /* 0x000000ff05027210 */ /* 0x000fe40007ffe1ff */
[----:B------:R-:W-:Y:S01]  /*5880*/  @!P0 IADD3 R8, PT, PT, R15, -R0, RZ ;  /* 0x800000000f088210 */ /* 0x000fe20007ffe0ff */
[----:B------:R-:W-:Y:S02]  /*5890*/  @!P0 IMAD R0, R7, R6, R0 ;  /* 0x0000000607008224 */ /* 0x000fe400078e0200 */
[----:B------:R-:W-:Y:S02]  /*58a0*/  IMAD R29, R24, R2, R29 ;  /* 0x00000002181d7224 */ /* 0x000fe400078e021d */
[----:B------:R-:W-:Y:S02]  /*58b0*/  @!P0 IMAD R5, R8, R26, R3 ;  /* 0x0000001a08058224 */ /* 0x000fe400078e0203 */
[----:B------:R-:W-:Y:S04]  /*58c0*/  @!P0 IMAD.MOV.U32 R3, RZ, RZ, R0 ;  /* 0x000000ffff038224 */ /* 0x000fe800078e0000 */
[----:B------:R-:W-:Y:S02]  /*58d0*/  IMAD R31, R3, R28, R31 ;  /* 0x0000001c031f7224 */ /* 0x000fe400078e021f */
[----:B------:R-:W-:Y:S07]  /*58e0*/  IMAD R29, R5, R24, R29 ;  /* 0x00000018051d7224 */ /* 0x000fee00078e021d */
.L_x_87:
[----:B-1----:R-:W-:Y:S01]  /*58f0*/  @!P1 ISETP.NE.AND P0, PT, R10, 0x1, PT ;  /* 0x000000010a00980c */ /* 0x002fe20003f05270 */
[----:B------:R-:W-:Y:S01]  /*5900*/  @!P1 IMAD.HI.U32 R3, R29, R11, RZ ;  /* 0x0000000b1d039227 */ /* 0x000fe200078e00ff */
[----:B------:R-:W-:Y:S01]  /*5910*/  R2UR UR42, R21 ;  /* 0x00000000152a72ca */ /* 0x000fe200000e0000 */
[----:B------:R-:W-:Y:S01]  /*5920*/  BSSY.RECONVERGENT B6, `(.L_x_88) ;  /* 0x0000031000067945 */ /* 0x000fe20003800200 */
[----:B------:R-:W-:Y:S01]  /*5930*/  R2UR UR41, R20 ;  /* 0x00000000142972ca */ /* 0x000fe200000e0000 */
[----:B------:R-:W-:Y:S01]  /*5940*/  @!P1 IMAD.HI.U32 R0, R31, R12, RZ ;  /* 0x0000000c1f009227 */ /* 0x000fe200078e00ff */
[----:B------:R-:W-:Y:S02]  /*5950*/  @!P1 SHF.R.U32.HI R2, RZ, R14, R3 ;  /* 0x0000000eff029219 */ /* 0x000fe40000011603 */
[----:B------:R-:W-:Y:S01]  /*5960*/  @!P1 ISETP.NE.AND P2, PT, R9, 0x1, PT ;  /* 0x000000010900980c */ /* 0x000fe20003f45270 */
[----:B------:R-:W-:Y:S01]  /*5970*/  VIADD R84, R84, 0x1 ;  /* 0x0000000154547836 */ /* 0x000fe20000000000 */
[----:B------:R-:W-:Y:S02]  /*5980*/  @!P1 SEL R2, R29, R2, !P0 ;  /* 0x000000021d029207 */ /* 0x000fe40004000000 */
[----:B------:R-:W-:Y:S02]  /*5990*/  @!P1 SHF.R.U32.HI R0, RZ, R13, R0 ;  /* 0x0000000dff009219 */ /* 0x000fe40000011600 */
[----:B------:R-:W-:Y:S01]  /*59a0*/  LOP3.LUT P0, RZ, R73, 0x1b0, RZ, 0xc0, !PT ;  /* 0x000001b049ff7812 */ /* 0x000fe2000780c0ff */
[----:B------:R-:W-:Y:S01]  /*59b0*/  USHF.L.U32 UR42, UR42, 0x7, URZ ;  /* 0x000000072a2a7899 */ /* 0x000fe200080006ff */
[----:B------:R-:W-:Y:S01]  /*59c0*/  @!P1 SEL R3, R31, R0, !P2 ;  /* 0x000000001f039207 */ /* 0x000fe20005000000 */
[----:B------:R-:W-:Y:S01]  /*59d0*/  USHF.L.U32 UR41, UR41, 0x7, URZ ;  /* 0x0000000729297899 */ /* 0x000fe200080006ff */
[----:B------:R-:W-:Y:S03]  /*59e0*/  @P4 SHF.R.U32.HI R74, RZ, 0x10, R17 ;  /* 0x00000010ff4a4819 */ /* 0x000fe60000011611 */
[----:B------:R-:W-:Y:S02]  /*59f0*/  @!P1 IMAD.IADD R0, R2, 0x1, -R3 ;  /* 0x0000000102009824 */ /* 0x000fe400078e0a03 */
[----:B------:R-:W-:Y:S02]  /*5a00*/  @!P1 IMAD.IADD R2, R3, 0x1, -R2 ;  /* 0x0000000103029824 */ /* 0x000fe400078e0a02 */
[----:B------:R-:W-:Y:S02]  /*5a10*/  @!P1 IMAD R31, R0, R9, R31 ;  /* 0x00000009001f9224 */ /* 0x000fe400078e021f */
[----:B------:R-:W-:Y:S01]  /*5a20*/  @!P1 IMAD R29, R2, R10, R29 ;  /* 0x0000000a021d9224 */ /* 0x000fe200078e021d */
[----:B------:R-:W-:Y:S06]  /*5a30*/  @!P0 BRA `(.L_x_89) ;  /* 0x00000000007c8947 */ /* 0x000fec0003800000 */
[----:B------:R-:W1:Y:S01]  /*5a40*/  LDCU.64 UR8, c[0x4][0x80] ;  /* 0x01001000ff0877ac */ /* 0x000e620008000a00 */
[----:B------:R-:W-:Y:S01]  /*5a50*/  MOV R2, 0x0 ;  /* 0x0000000000027802 */ /* 0x000fe20000000f00 */
[----:B------:R-:W-:Y:S02]  /*5a60*/  HFMA2 R12, -RZ, RZ, 0, 5.9604644775390625e-08 ;  /* 0x00000001ff0c7431 */ /* 0x000fe400000001ff */
[----:B------:R-:W-:Y:S01]  /*5a70*/  IMAD.MOV.U32 R8, RZ, RZ, 0x70 ;  /* 0x00000070ff087424 */ /* 0x000fe200078e00ff */
[----:B------:R2:W3:Y:S01]  /*5a80*/  LDC.64 R14, c[0x4][R2] ;  /* 0x01000000020e7b82 */ /* 0x0004e20000000a00 */
[----:B------:R-:W4:Y:S01]  /*5a90*/  LDCU.64 UR6, c[0x4][0x88] ;  /* 0x01001100ff0677ac */ /* 0x000f220008000a00 */
[----:B------:R-:W-:Y:S01]  /*5aa0*/  IMAD.MOV.U32 R13, RZ, RZ, RZ ;  /* 0x000000ffff0d7224 */ /* 0x000fe200078e00ff */
[----:B------:R-:W2:Y:S01]  /*5ab0*/  LDCU.64 UR4, c[0x4][0x8] ;  /* 0x01000100ff0477ac */ /* 0x000ea20008000a00 */
[----:B-1----:R-:W-:Y:S01]  /*5ac0*/  MOV R5, UR9 ;  /* 0x0000000900057c02 */ /* 0x002fe20008000f00 */
[----:B------:R-:W-:Y:S01]  /*5ad0*/  IMAD.U32 R4, RZ, RZ, UR8 ;  /* 0x00000008ff047e24 */ /* 0x000fe2000f8e00ff */
[----:B----4-:R-:W-:Y:S01]  /*5ae0*/  MOV R7, UR7 ;  /* 0x0000000700077c02 */ /* 0x010fe20008000f00 */
[----:B------:R-:W-:Y:S01]  /*5af0*/  IMAD.U32 R6, RZ, RZ, UR6 ;  /* 0x00000006ff067e24 */ /* 0x000fe2000f8e00ff */
[----:B--2---:R-:W-:Y:S01]  /*5b00*/  MOV R11, UR5 ;  /* 0x00000005000b7c02 */ /* 0x004fe20008000f00 */
[----:B------:R-:W-:Y:S02]  /*5b10*/  IMAD.U32 R10, RZ, RZ, UR4 ;  /* 0x00000004ff0a7e24 */ /* 0x000fe4000f8e00ff */
[----:B------:R-:W-:Y:S07]  /*5b20*/  LEPC R20, `(.L_x_90) ;  /* 0x000000001014794e */ /* 0x000fee0000000000 */
[----:B---3-5:R-:W-:Y:S05]  /*5b30*/  CALL.ABS.NOINC R14 ;  /* 0x000000000e007343 */ /* 0x028fea0003c00000 */
.L_x_90:
[----:B------:R-:W1:Y:S01]  /*5b40*/  LDCU.64 UR8, c[0x4][0x80] ;  /* 0x01001000ff0877ac */ /* 0x000e620008000a00 */
[----:B------:R-:W2:Y:S01]  /*5b50*/  LDC.64 R2, c[0x4][R2] ;  /* 0x0100000002027b82 */ /* 0x000ea20000000a00 */
[----:B------:R-:W-:Y:S02]  /*5b60*/  HFMA2 R12, -RZ, RZ, 0, 5.9604644775390625e-08 ;  /* 0x00000001ff0c7431 */ /* 0x000fe400000001ff */
[----:B------:R-:W-:Y:S02]  /*5b70*/  IMAD.MOV.U32 R8, RZ, RZ, 0x70 ;  /* 0x00000070ff087424 */ /* 0x000fe400078e00ff */
[----:B------:R-:W-:Y:S01]  /*5b80*/  IMAD.MOV.U32 R13, RZ, RZ, RZ ;  /* 0x000000ffff0d7224 */ /* 0x000fe200078e00ff */
[----:B------:R-:W3:Y:S01]  /*5b90*/  LDCU.64 UR6, c[0x4][0x88] ;  /* 0x01001100ff0677ac */ /* 0x000ee20008000a00 */
[----:B------:R-:W4:Y:S01]  /*5ba0*/  LDCU.64 UR4, c[0x4][0x8] ;  /* 0x01000100ff0477ac */ /* 0x000f220008000a00 */
[----:B-1----:R-:W-:Y:S02]  /*5bb0*/  MOV R4, UR8 ;  /* 0x0000000800047c02 */ /* 0x002fe40008000f00 */
[----:B------:R-:W-:Y:S02]  /*5bc0*/  MOV R5, UR9 ;  /* 0x0000000900057c02 */ /* 0x000fe40008000f00 */
[----:B---3--:R-:W-:Y:S01]  /*5bd0*/  MOV R7, UR7 ;  /* 0x0000000700077c02 */ /* 0x008fe20008000f00 */
[----:B------:R-:W-:Y:S01]  /*5be0*/  IMAD.U32 R6, RZ, RZ, UR6 ;  /* 0x00000006ff067e24 */ /* 0x000fe2000f8e00ff */
[----:B----4-:R-:W-:Y:S01]  /*5bf0*/  MOV R11, UR5 ;  /* 0x00000005000b7c02 */ /* 0x010fe20008000f00 */
[----:B------:R-:W-:Y:S02]  /*5c00*/  IMAD.U32 R10, RZ, RZ, UR4 ;  /* 0x00000004ff0a7e24 */ /* 0x000fe4000f8e00ff */
[----:B------:R-:W-:Y:S07]  /*5c10*/  LEPC R20, `(.L_x_89) ;  /* 0x000000001014794e */ /* 0x000fee0000000000 */
[----:B--2---:R-:W-:Y:S05]  /*5c20*/  CALL.ABS.NOINC R2 ;  /* 0x0000000002007343 */ /* 0x004fea0003c00000 */
.L_x_89:
[----:B------:R-:W-:Y:S05]  /*5c30*/  BSYNC.RECONVERGENT B6 ;  /* 0x0000000000067941 */ /* 0x000fea0003800200 */
.L_x_88:
[----:B------:R-:W-:Y:S01]  /*5c40*/  ISETP.NE.U32.AND P4, PT, R62, RZ, PT ;  /* 0x000000ff3e00720c */ /* 0x000fe20003f85070 */
[----:B------:R-:W-:Y:S01]  /*5c50*/  UISETP.NE.AND UP2, UPT, UR50, URZ, UPT ;  /* 0x000000ff3200728c */ /* 0x000fe2000bf45270 */
[----:B------:R-:W-:Y:S01]  /*5c60*/  ISETP.NE.U32.AND P2, PT, RZ, UR38, PT ;  /* 0x00000026ff007c0c */ /* 0x000fe2000bf45070 */
[----:B------:R-:W-:Y:S01]  /*5c70*/  UISETP.NE.U32.AND UP1, UPT, UR44, URZ, UPT ;  /* 0x000000ff2c00728c */ /* 0x000fe2000bf25070 */
[----:B------:R-:W-:Y:S01]  /*5c80*/  ISETP.NE.AND.EX P4, PT, R63, RZ, PT, P4 ;  /* 0x000000ff3f00720c */ /* 0x000fe20003f85340 */
[----:B------:R-:W-:Y:S01]  /*5c90*/  UPLOP3.LUT UP0, UPT, UPT, UPT, UPT, 0x40, 0x4 ;  /* 0x000000000004789c */ /* 0x000fe20003f0e870 */
[----:B------:R-:W-:Y:S01]  /*5ca0*/  ISETP.NE.AND.EX P2, PT, RZ, UR39, PT, P2 ;  /* 0x00000027ff007c0c */ /* 0x000fe2000bf45320 */
[----:B------:R-:W-:Y:S01]  /*5cb0*/  UISETP.NE.AND.EX UP1, UPT, UR45, URZ, UPT, UP1 ;  /* 0x000000ff2d00728c */ /* 0x000fe2000bf25310 */
[----:B------:R-:W-:Y:S04]  /*5cc0*/  PLOP3.LUT P1, PT, PT, PT, UP2, 0x80, 0x8 ;  /* 0x000000000008781c */ /* 0x000fe80003f2f028 */
[----:B------:R-:W-:Y:S06]  /*5cd0*/  @UP2 UPLOP3.LUT UP0, UPT, UPT, UPT, UP1, 0x80, 0x8 ;  /* 0x000000000008289c */ /* 0x000fec0003f0f010 */
[----:B------:R-:W-:Y:S01]  /*5ce0*/  PLOP3.LUT P0, PT, PT, PT, UP0, 0x80, 0x8 ;  /* 0x000000000008781c */ /* 0x000fe20003f0f008 */
[----:B------:R-:W-:Y:S01]  /*5cf0*/  @!UPT UIADD3 URZ, UPT, UPT, URZ, URZ, URZ ;  /* 0x000000fffffff290 */ /* 0x000fe2000fffe0ff */
[----:B------:R-:W-:Y:S11]  /*5d00*/  BRA.U !UP1, `(.L_x_91) ;  /* 0x0000000109387547 */ /* 0x000ff6000b800000 */
[----:B------:R-:W-:Y:S01]  /*5d10*/  UISETP.NE.U32.AND UP0, UPT, UR38, URZ, UPT ;  /* 0x000000ff2600728c */ /* 0x000fe2000bf05070 */
[----:B------:R-:W-:Y:S02]  /*5d20*/  HFMA2 R0, -RZ, RZ, 0, 5.9604644775390625e-08 ;  /* 0x00000001ff007431 */ /* 0x000fe400000001ff */
[----:B------:R-:W-:Y:S01]  /*5d30*/  IMAD.MOV.U32 R67, RZ, RZ, 0x1 ;  /* 0x00000001ff437424 */ /* 0x000fe200078e00ff */
[----:B------:R-:W-:Y:S06]  /*5d40*/  UISETP.NE.AND.EX UP0, UPT, UR39, URZ, UPT, UP0 ;  /* 0x000000ff2700728c */ /* 0x000fec000bf05300 */
[----:B------:R-:W-:Y:S05]  /*5d50*/  PLOP3.LUT P3, PT, PT, PT, UP0, 0x80, 0x8 ;  /* 0x000000000008781c */ /* 0x000fea0003f6f008 */
[----:B------:R-:W1:Y:S01]  /*5d60*/  @UP0 LDCU.64 UR6, c[0x0][0x888] ;  /* 0x00011100ff0607ac */ /* 0x000e620008000a00 */
[----:B------:R-:W-:Y:S07]  /*5d70*/  @UP0 UIMAD UR4, UR36, UR44, URZ ;  /* 0x0000002c240402a4 */ /* 0x000fee000f8e02ff */
[----:B------:R-:W-:Y:S01]  /*5d80*/  @!P3 PRMT R67, R0, 0x7610, R67 ;  /* 0x000076100043b816 */ /* 0x000fe20000000043 */
[----:B-1----:R-:W-:Y:S03]  /*5d90*/  @UP0 UIMAD.WIDE UR6, UR4, 0x4, UR6 ;  /* 0x00000004040608a5 */ /* 0x002fe6000f8e0206 */
[----:B------:R-:W1:Y:S03]  /*5da0*/  @!UP0 LDCU UR4, c[0x0][0x880] ;  /* 0x00011000ff0487ac */ /* 0x000e660008000800 */
[----:B------:R-:W-:Y:S01]  /*5db0*/  IMAD.U32 R2, RZ, RZ, UR6 ;  /* 0x00000006ff027e24 */ /* 0x000fe2000f8e00ff */
[----:B------:R-:W-:Y:S05]  /*5dc0*/  MOV R3, UR7 ;  /* 0x0000000700037c02 */ /* 0x000fea0008000f00 */
[----:B-----5:R2:W5:Y:S02]  /*5dd0*/  @P3 LDG.E R35, desc[UR46][R2.64] ;  /* 0x0000002e02233981 */ /* 0x020564000c1e1900 */
[----:B-12---:R-:W-:Y:S02]  /*5de0*/  @!P3 IMAD.U32 R35, RZ, RZ, UR4 ;  /* 0x00000004ff23be24 */ /* 0x006fe4000f8e00ff */
.L_x_91:
[----:B------:R-:W-:Y:S05]  /*5df0*/  @!P4 BRA `(.L_x_92) ;  /* 0x000000000020c947 */ /* 0x000fea0003800000 */
[----:B------:R-:W-:Y:S04]  /*5e00*/  ISETP.NE.U32.AND P3, PT, R60, RZ, PT ;  /* 0x000000ff3c00720c */ /* 0x000fe80003f65070 */
[----:B------:R-:W-:Y:S11]  /*5e10*/  ISETP.NE.AND.EX P3, PT, R61, RZ, PT, P3 ;  /* 0x000000ff3d00720c */ /* 0x000ff60003f65330 */
[----:B------:R-:W-:Y:S02]  /*5e20*/  @!UPT UIADD3 URZ, UPT, UPT, URZ, URZ, URZ ;  /* 0x000000fffffff290 */ /* 0x000fe4000fffe0ff */
[----:B------:R-:W1:Y:S01]  /*5e30*/  @P3 LDC.64 R2, c[0x0][0x8a8] ;  /* 0x00022a00ff023b82 */ /* 0x000e620000000a00 */
[----:B------:R-:W-:Y:S04]  /*5e40*/  @P3 IMAD R0, R62, UR36, RZ ;  /* 0x000000243e003c24 */ /* 0x000fe8000f8e02ff */
[----:B-1----:R-:W-:Y:S05]  /*5e50*/  @P3 IMAD.WIDE R2, R0, 0x4, R2 ;  /* 0x0000000400023825 */ /* 0x002fea00078e0202 */
[----:B-----5:R1:W5:Y:S02]  /*5e60*/  @P3 LDG.E R32, desc[UR46][R2.64] ;  /* 0x0000002e02203981 */ /* 0x020364000c1e1900 */
[----:B-1----:R-:W2:Y:S02]  /*5e70*/  @!P3 LDC R32, c[0x0][0x8a0] ;  /* 0x00022800ff20bb82 */ /* 0x002ea40000000800 */
.L_x_92:
[----:B-----5:R-:W-:Y:S01]  /*5e80*/  FSETP.NEU.AND P3, PT, R35, RZ, PT ;  /* 0x000000ff2300720b */ /* 0x020fe20003f6d000 */
[----:B------:R-:W-:Y:S01]  /*5e90*/  BSSY B1, `(.L_x_93) ;  /* 0x0000038000017945 */ /* 0x000fe20003800000 */
[----:B------:R-:W-:Y:S01]  /*5ea0*/  SEL R3, RZ, 0xffffffff, P2 ;  /* 0xffffffffff037807 */ /* 0x000fe20001000000 */
[----:B------:R-:W-:Y:S01]  /*5eb0*/  IMAD.MOV.U32 R43, RZ, RZ, 0x1 ;  /* 0x00000001ff2b7424 */ /* 0x000fe200078e00ff */
[----:B------:R-:W-:Y:S01]  /*5ec0*/  @P1 LOP3.LUT P2, RZ, R67, 0xff, RZ, 0xc0, !PT ;  /* 0x000000ff43ff1812 */ /* 0x000fe2000784c0ff */
[----:B------:R-:W-:Y:S01]  /*5ed0*/  IMAD R34, R30, 0x80, R33 ;  /* 0x000000801e227824 */ /* 0x000fe200078e0221 */
[----:B------:R-:W-:Y:S01]  /*5ee0*/  @P1 SEL R2, RZ, 0xffffffff, P3 ;  /* 0xffffffffff021807 */ /* 0x000fe20001800000 */
[----:B------:R-:W-:Y:S01]  /*5ef0*/  IMAD R85, R80, -0x10, R78 ;  /* 0xfffffff050557824 */ /* 0x000fe200078e024e */
[----:B------:R-:W-:Y:S01]  /*5f00*/  LEA R87, R30, UR48, 0x3 ;  /* 0x000000301e577c11 */ /* 0x000fe2000f8e18ff */
[----:B------:R-:W-:Y:S01]  /*5f10*/  IMAD.MOV.U32 R88, RZ, RZ, RZ ;  /* 0x000000ffff587224 */ /* 0x000fe200078e00ff */
[----:B------:R-:W-:Y:S02]  /*5f20*/  @P0 SEL R2, R3, R2, !P2 ;  /* 0x0000000203020207 */ /* 0x000fe40005000000 */
[----:B------:R-:W-:Y:S02]  /*5f30*/  CS2R R46, SRZ ;  /* 0x00000000002e7805 */ /* 0x000fe4000001ff00 */
[----:B------:R-:W-:Y:S02]  /*5f40*/  SHF.L.U32 R0, R76, 0x1f, RZ ;  /* 0x0000001f4c007819 */ /* 0x000fe400000006ff */
[----:B------:R-:W-:Y:S02]  /*5f50*/  CS2R R44, SRZ ;  /* 0x00000000002c7805 */ /* 0x000fe4000001ff00 */
[----:B------:R-:W-:Y:S02]  /*5f60*/  @P1 LOP3.LUT R2, R2, 0x1, RZ, 0xc0, !PT ;  /* 0x0000000102021812 */ /* 0x000fe400078ec0ff */
[----:B------:R-:W-:Y:S02]  /*5f70*/  CS2R R50, SRZ ;  /* 0x0000000000327805 */ /* 0x000fe4000001ff00 */
[----:B------:R-:W-:Y:S02]  /*5f80*/  PLOP3.LUT P2, PT, PT, PT, UP1, 0x80, 0x8 ;  /* 0x000000000008781c */ /* 0x000fe40003f4f018 */
[----:B------:R-:W-:Y:S02]  /*5f90*/  CS2R R48, SRZ ;  /* 0x0000000000307805 */ /* 0x000fe4000001ff00 */
[----:B------:R-:W-:Y:S02]  /*5fa0*/  ISETP.NE.U32.OR P5, PT, R2, 0x1, !P1 ;  /* 0x000000010200780c */ /* 0x000fe40004fa5470 */
[----:B------:R-:W-:Y:S02]  /*5fb0*/  CS2R R54, SRZ ;  /* 0x0000000000367805 */ /* 0x000fe4000001ff00 */
[----:B------:R-:W-:Y:S02]  /*5fc0*/  LOP3.LUT P4, R83, R67, 0xff, RZ, 0xc0, !PT ;  /* 0x000000ff43537812 */ /* 0x000fe4000788c0ff */
[----:B------:R-:W-:Y:S02]  /*5fd0*/  CS2R R52, SRZ ;  /* 0x0000000000347805 */ /* 0x000fe4000001ff00 */
[----:B------:R-:W-:Y:S02]  /*5fe0*/  SEL R2, RZ, 0xffffffff, P3 ;  /* 0xffffffffff027807 */ /* 0x000fe40001800000 */
[----:B------:R-:W-:Y:S02]  /*5ff0*/  CS2R R58, SRZ ;  /* 0x00000000003a7805 */ /* 0x000fe4000001ff00 */
[----:B------:R-:W-:Y:S02]  /*6000*/  P2R R86, PR, RZ, 0x20 ;  /* 0x00000020ff567803 */ /* 0x000fe40000000000 */
[----:B------:R-:W-:Y:S02]  /*6010*/  CS2R R56, SRZ ;  /* 0x0000000000387805 */ /* 0x000fe4000001ff00 */
[----:B------:R-:W-:Y:S02]  /*6020*/  @P2 SEL R2, R3, R2, !P4 ;  /* 0x0000000203022207 */ /* 0x000fe40006000000 */
[----:B------:R-:W-:Y:S02]  /*6030*/  @P5 SHF.L.U32 R4, RZ, 0x1f, RZ ;  /* 0x0000001fff045819 */ /* 0x000fe400000006ff */
[----:B------:R-:W-:Y:S02]  /*6040*/  LOP3.LUT R2, R2, 0x1, RZ, 0xc0, !PT ;  /* 0x0000000102027812 */ /* 0x000fe400078ec0ff */
[----:B------:R-:W1:Y:S02]  /*6050*/  @P5 SYNCS.PHASECHK.TRANS64.TRYWAIT P1, [UR48+0x30], R4 ;  /* 0x00003004ff0055a7 */ /* 0x000e640008021130 */
[----:B------:R-:W-:Y:S04]  /*6060*/  ISETP.NE.U32.AND P2, PT, R2, 0x1, PT ;  /* 0x000000010200780c */ /* 0x000fe80003f45070 */
[----:B------:R-:W-:Y:S01]  /*6070*/  P2R R89, PR, RZ, 0x4 ;  /* 0x00000004ff597803 */ /* 0x000fe20000000000 */
[----:B------:R3:W4:Y:S01]  /*6080*/  SYNCS.PHASECHK.TRANS64.TRYWAIT P0, [R87+URZ+0xa0], R0 ;  /* 0x0000a000570075a7 */ /* 0x00072200080011ff */
[----:B-1----:R-:W-:Y:S01]  /*6090*/  @P5 SEL R43, RZ, 0x1, !P1 ;  /* 0x00000001ff2b5807 */ /* 0x002fe20004800000 */
[----:B---3--:R-:W-:Y:S06]  /*60a0*/  @!P5 BRA `(.L_x_94) ;  /* 0x000000000058d947 */ /* 0x008fec0003800000 */
[----:B------:R-:W-:Y:S01]  /*60b0*/  IMAD.MOV.U32 R47, RZ, RZ, RZ ;  /* 0x000000ffff2f7224 */ /* 0x000fe200078e00ff */
[----:B------:R-:W-:Y:S01]  /*60c0*/  ISETP.NE.AND P1, PT, R43, RZ, PT ;  /* 0x000000ff2b00720c */ /* 0x000fe20003f25270 */
[----:B------:R-:W-:Y:S01]  /*60d0*/  BSSY B0, `(.L_x_95) ;  /* 0x000000c000007945 */ /* 0x000fe20003800000 */
[----:B------:R-:W-:Y:S02]  /*60e0*/  CS2R R58, SRZ ;  /* 0x00000000003a7805 */ /* 0x000fe4000001ff00 */
[----:B------:R-:W-:Y:S02]  /*60f0*/  CS2R R56, SRZ ;  /* 0x0000000000387805 */ /* 0x000fe4000001ff00 */
[----:B------:R-:W-:Y:S02]  /*6100*/  CS2R R54, SRZ ;  /* 0x0000000000367805 */ /* 0x000fe4000001ff00 */
[----:B------:R-:W-:Y:S02]  /*6110*/  CS2R R52, SRZ ;  /* 0x0000000000347805 */ /* 0x000fe4000001ff00 */
[----:B------:R-:W-:Y:S02]  /*6120*/  CS2R R50, SRZ ;  /* 0x0000000000327805 */ /* 0x000fe4000001ff00 */
[----:B------:R-:W-:Y:S02]  /*6130*/  CS2R R48, SRZ ;  /* 0x0000000000307805 */ /* 0x000fe4000001ff00 */
[----:B------:R-:W-:Y:S01]  /*6140*/  CS2R R44, SRZ ;  /* 0x00000000002c7805 */ /* 0x000fe2000001ff00 */
[----:B------:R-:W-:Y:S06]  /*6150*/  @P1 BRA `(.L_x_96) ;  /* 0x00000000000c1947 */ /* 0x000fec0003800000 */
[----:B------:R-:W-:Y:S04]  /*6160*/  SHF.L.U32 R3, RZ, 0x1f, RZ ;  /* 0x0000001fff037819 */ /* 0x000fe800000006ff */
[----:B------:R-:W1:Y:S02]  /*6170*/  SYNCS.PHASECHK.TRANS64.TRYWAIT P1, [UR48+0x30], R3 ;  /* 0x00003003ff0075a7 */ /* 0x000e640008021130 */
[----:B-1----:R-:W-:Y:S05]  /*6180*/  @!P1 BRA `(.L_x_97) ;  /* 0x0000005800589947 */ /* 0x002fea0003800000 */
.L_x_96:
[----:B------:R-:W-:Y:S05]  /*6190*/  BSYNC B0 ;  /* 0x0000000000007941 */ /* 0x000fea0003800000 */
.L_x_95:
[----:B------:R-:W-:Y:S01]  /*61a0*/  ISETP.NE.AND P1, PT, R89, RZ, PT ;  /* 0x000000ff5900720c */ /* 0x000fe20003f25270 */
[----:B------:R-:W-:Y:S11]  /*61b0*/  HFMA2 R88, -RZ, RZ, 0, 5.9604644775390625e-08 ;  /* 0x00000001ff587431 */ /* 0x000ff600000001ff */
[----:B------:R-:W-:Y:S01]  /*61c0*/  @!UPT UIADD3 URZ, UPT, UPT, URZ, URZ, URZ ;  /* 0x000000fffffff290 */ /* 0x000fe2000fffe0ff */
[----:B------:R3:W1:Y:S04]  /*61d0*/  @P1 LDS.128 R56, [R79] ;  /* 0x000000004f381984 */ /* 0x0006680000000c00 */
[----:B------:R3:W1:Y:S04]  /*61e0*/  @P1 LDS.128 R52, [R78+0x10] ;  /* 0x000010004e341984 */ /* 0x0006680000000c00 */
[----:B------:R3:W1:Y:S04]  /*61f0*/  @P1 LDS.128 R48, [R77+0x20] ;  /* 0x000020004d301984 */ /* 0x0006680000000c00 */
[----:B------:R3:W1:Y:S02]  /*6200*/  @P1 LDS.128 R44, [R85+0x30] ;  /* 0x00003000552c1984 */ /* 0x0006640000000c00 */
.L_x_94:
[----:B------:R-:W-:Y:S05]  /*6210*/  BSYNC B1 ;  /* 0x0000000000017941 */ /* 0x000fea0003800000 */
.L_x_93:
[----:B-1----:R-:W-:Y:S04]  /*6220*/  SHF.R.U32.HI R3, RZ, 0x15, R34 ;  /* 0x00000015ff037819 */ /* 0x002fe80000011622 */
[----:B------:R-:W-:Y:S01]  /*6230*/  LOP3.LUT P1, RZ, R3, 0x3, R72, 0x48, !PT ;  /* 0x0000000303ff7812 */ /* 0x000fe20007824848 */
[----:B------:R-:W-:Y:S01]  /*6240*/  @!UPT UIADD3 URZ, UPT, UPT, URZ, URZ, URZ ;  /* 0x000000fffffff290 */ /* 0x000fe2000fffe0ff */
[----:B----4-:R-:W-:Y:S11]  /*6250*/  @P0 BRA `(.L_x_98) ;  /* 0x0000000000080947 */ /* 0x010ff60003800000 */
[----:B------:R-:W1:Y:S02]  /*6260*/  SYNCS.PHASECHK.TRANS64.TRYWAIT P0, [R87+URZ+0xa0], R0 ;  /* 0x0000a000570075a7 */ /* 0x000e6400080011ff */
[----:B-1----:R-:W-:Y:S05]  /*6270*/  @!P0 BRA `(.L_x_99) ;  /* 0x0000005800348947 */ /* 0x002fea0003800000 */
.L_x_98:
[----:B------:R-:W-:Y:S05]  /*6280*/  @!P1 BRA `(.L_x_100) ;  /* 0x0000000000409947 */ /* 0x000fea0003800000 */
[----:B------:R-:W4:Y:S01]  /*6290*/  LDCU.64 UR8, c[0x4][0x70] ;  /* 0x01000e00ff0877ac */ /* 0x000f220008000a00 */
[----:B------:R-:W-:Y:S01]  /*62a0*/  MOV R3, 0x0 ;  /* 0x0000000000037802 */ /* 0x000fe20000000f00 */
[----:B------:R-:W-:Y:S02]  /*62b0*/  HFMA2 R12, -RZ, RZ, 0, 5.9604644775390625e-08 ;  /* 0x00000001ff0c7431 */ /* 0x000fe400000001ff */
[----:B------:R-:W-:Y:S02]  /*62c0*/  IMAD.MOV.U32 R8, RZ, RZ, 0x192 ;  /* 0x00000192ff087424 */ /* 0x000fe400078e00ff */
[----:B------:R-:W-:Y:S01]  /*62d0*/  IMAD.MOV.U32 R13, RZ, RZ, RZ ;  /* 0x000000ffff0d7224 */ /* 0x000fe200078e00ff */
[----:B------:R-:W5:Y:S01]  /*62e0*/  LDCU.64 UR6, c[0x4][0x78] ;  /* 0x01000f00ff0677ac */ /* 0x000f620008000a00 */
[----:B------:R-:W1:Y:S01]  /*62f0*/  LDC.64 R2, c[0x4][R3] ;  /* 0x0100000003027b82 */ /* 0x000e620000000a00 */
[----:B------:R-:W2:Y:S01]  /*6300*/  LDCU.64 UR4, c[0x4][0x10] ;  /* 0x01000200ff0477ac */ /* 0x000ea20008000a00 */
[----:B----4-:R-:W-:Y:S01]  /*6310*/  MOV R5, UR9 ;  /* 0x0000000900057c02 */ /* 0x010fe20008000f00 */
[----:B------:R-:W-:Y:S01]  /*6320*/  IMAD.U32 R4, RZ, RZ, UR8 ;  /* 0x00000008ff047e24 */ /* 0x000fe2000f8e00ff */
[----:B-----5:R-:W-:Y:S01]  /*6330*/  MOV R7, UR7 ;  /* 0x0000000700077c02 */ /* 0x020fe20008000f00 */
[----:B------:R-:W-:Y:S01]  /*6340*/  IMAD.U32 R6, RZ, RZ, UR6 ;  /* 0x00000006ff067e24 */ /* 0x000fe2000f8e00ff */
[----:B--2---:R-:W-:Y:S01]  /*6350*/  MOV R11, UR5 ;  /* 0x00000005000b7c02 */ /* 0x004fe20008000f00 */
[----:B------:R-:W-:Y:S02]  /*6360*/  IMAD.U32 R10, RZ, RZ, UR4 ;  /* 0x00000004ff0a7e24 */ /* 0x000fe4000f8e00ff */
[----:B------:R-:W-:Y:S07]  /*6370*/  LEPC R20, `(.L_x_100) ;  /* 0x000000001014794e */ /* 0x000fee0000000000 */
[----:B-1-3--:R-:W-:Y:S05]  /*6380*/  CALL.ABS.NOINC R2 ;  /* 0x0000000002007343 */ /* 0x00afea0003c00000 */
.L_x_100:
[----:B------:R-:W-:Y:S01]  /*6390*/  LOP3.LUT R20, R56, 0xffffe000, RZ, 0xc0, !PT ;  /* 0xffffe00038147812 */ /* 0x000fe200078ec0ff */
[----:B------:R-:W-:Y:S05]  /*63a0*/  WARPSYNC.ALL ;  /* 0x0000000000007948 */ /* 0x000fea0003800000 */
[----:B------:R-:W-:Y:S01]  /*63b0*/  R2UR UR4, R34 ;  /* 0x00000000220472ca */ /* 0x000fe200000e0000 */
[----:B------:R-:W-:Y:S01]  /*63c0*/  BSSY.RECONVERGENT B0, `(.L_x_101) ;  /* 0x0000058000007945 */ /* 0x000fe20003800200 */
[----:B------:R-:W-:Y:S02]  /*63d0*/  LOP3.LUT R21, R57, 0xffffe000, RZ, 0xc0, !PT ;  /* 0xffffe00039157812 */ /* 0x000fe400078ec0ff */
[----:B------:R-:W-:Y:S02]  /*63e0*/  LOP3.LUT R40, R58, 0xffffe000, RZ, 0xc0, !PT ;  /* 0xffffe0003a287812 */ /* 0x000fe400078ec0ff */
[----:B------:R-:W-:Y:S02]  /*63f0*/  LOP3.LUT R41, R52, 0xffffe000, RZ, 0xc0, !PT ;  /* 0xffffe00034297812 */ /* 0x000fe400078ec0ff */
[----:B------:R-:W-:Y:S05]  /*6400*/  ISETP.NE.AND P0, PT, R81, RZ, PT ;  /* 0x000000ff5100720c */ /* 0x000fea0003f05270 */
[----:B------:R-:W1:Y:S02]  /*6410*/  LDTM.x16 R4, tmem[UR4] ;  /* 0x00000004000479ee */ /* 0x000e640008240000 */
[C---:B-12---:R-:W-:Y:S01]  /*6420*/  FMUL R0, R32.reuse, R4 ;  /* 0x0000000420007220 */ /* 0x046fe20000400000 */
[C---:B------:R-:W-:Y:S01]  /*6430*/  FMUL R2, R32.reuse, R5 ;  /* 0x0000000520027220 */ /* 0x040fe20000400000 */
[C---:B------:R-:W-:Y:S01]  /*6440*/  FMUL R3, R32.reuse, R6 ;  /* 0x0000000620037220 */ /* 0x040fe20000400000 */
[----:B------:R-:W-:Y:S01]  /*6450*/  FMUL R7, R32, R7 ;  /* 0x0000000720077220 */ /* 0x000fe20000400000 */
[----:B------:R-:W-:Y:S01]  /*6460*/  FFMA R36, R35, R20, R0 ;  /* 0x0000001423247223 */ /* 0x000fe20000000000 */
[----:B------:R-:W-:Y:S01]  /*6470*/  LOP3.LUT R20, R59, 0xffffe000, RZ, 0xc0, !PT ;  /* 0xffffe0003b147812 */ /* 0x000fe200078ec0ff */
[C---:B------:R-:W-:Y:S01]  /*6480*/  FFMA R37, R35.reuse, R21, R2 ;  /* 0x0000001523257223 */ /* 0x040fe20000000002 */
[----:B------:R-:W-:Y:S01]  /*6490*/  LOP3.LUT R21, R54, 0xffffe000, RZ, 0xc0, !PT ;  /* 0xffffe00036157812 */ /* 0x000fe200078ec0ff */
[----:B------:R-:W-:Y:S01]  /*64a0*/  FFMA R38, R35, R40, R3 ;  /* 0x0000002823267223 */ /* 0x000fe20000000003 */
[----:B------:R-:W-:Y:S01]  /*64b0*/  LOP3.LUT R40, R53, 0xffffe000, RZ, 0xc0, !PT ;  /* 0xffffe00035287812 */ /* 0x000fe200078ec0ff */
[----:B------:R-:W-:Y:S01]  /*64c0*/  FFMA R39, R35, R20, R7 ;  /* 0x0000001423277223 */ /* 0x000fe20000000007 */
[----:B------:R-:W-:Y:S01]  /*64d0*/  LOP3.LUT R20, R55, 0xffffe000, RZ, 0xc0, !PT ;  /* 0xffffe00037147812 */ /* 0x000fe200078ec0ff */
[C---:B------:R-:W-:Y:S01]  /*64e0*/  FMUL R4, R32.reuse, R8 ;  /* 0x0000000820047220 */ /* 0x040fe20000400000 */
[----:B------:R-:W-:Y:S01]  /*64f0*/  F2FP.TF32.F32.PACK_B R36, R36 ;  /* 0x00000024ff24723e */ /* 0x000fe200024050ff */
[C---:B------:R-:W-:Y:S01]  /*6500*/  FMUL R5, R32.reuse, R9 ;  /* 0x0000000920057220 */ /* 0x040fe20000400000 */
[----:B------:R-:W-:Y:S01]  /*6510*/  F2FP.TF32.F32.PACK_B R37, R37 ;  /* 0x00000025ff25723e */ /* 0x000fe200024050ff */
[C---:B------:R-:W-:Y:S01]  /*6520*/  FMUL R6, R32.reuse, R10 ;  /* 0x0000000a20067220 */ /* 0x040fe20000400000 */
[----:B------:R-:W-:Y:S01]  /*6530*/  FMUL R11, R32, R11 ;  /* 0x0000000b200b7220 */ /* 0x000fe20000400000 */
[----:B------:R-:W-:Y:S01]  /*6540*/  F2FP.TF32.F32.PACK_B R38, R38 ;  /* 0x00000026ff26723e */ /* 0x000fe200024050ff */
[C---:B------:R-:W-:Y:S01]  /*6550*/  FFMA R4, R35.reuse, R41, R4 ;  /* 0x0000002923047223 */ /* 0x040fe20000000004 */
[----:B------:R-:W-:Y:S01]  /*6560*/  F2FP.TF32.F32.PACK_B R39, R39 ;  /* 0x00000027ff27723e */ /* 0x000fe200024050ff */
[C---:B------:R-:W-:Y:S01]  /*6570*/  FFMA R5, R35.reuse, R40, R5 ;  /* 0x0000002823057223 */ /* 0x040fe20000000005 */
[C---:B------:R-:W-:Y:S01]  /*6580*/  FFMA R6, R35.reuse, R21, R6 ;  /* 0x0000001523067223 */ /* 0x040fe20000000006 */
[----:B------:R-:W-:Y:S01]  /*6590*/  FFMA R7, R35, R20, R11 ;  /* 0x0000001423077223 */ /* 0x000fe2000000000b */
[----:B------:R-:W-:Y:S01]  /*65a0*/  LOP3.LUT R41, R48, 0xffffe000, RZ, 0xc0, !PT ;  /* 0xffffe00030297812 */ /* 0x000fe200078ec0ff */
[----:B------:R1:W-:Y:S01]  /*65b0*/  STS.128 [R79], R36 ;  /* 0x000000244f007388 */ /* 0x0003e20000000c00 */
[----:B------:R-:W-:Y:S01]  /*65c0*/  LOP3.LUT R40, R49, 0xffffe000, RZ, 0xc0, !PT ;  /* 0xffffe00031287812 */ /* 0x000fe200078ec0ff */
[C---:B------:R-:W-:Y:S01]  /*65d0*/  FMUL R8, R32.reuse, R12 ;  /* 0x0000000c20087220 */ /* 0x040fe20000400000 */
[----:B------:R-:W-:Y:S01]  /*65e0*/  FMUL R9, R32, R13 ;  /* 0x0000000d20097220 */ /* 0x000fe20000400000 */
[----:B------:R-:W-:Y:S01]  /*65f0*/  LOP3.LUT R21, R50, 0xffffe000, RZ, 0xc0, !PT ;  /* 0xffffe00032157812 */ /* 0x000fe200078ec0ff */
[C---:B------:R-:W-:Y:S01]  /*6600*/  FMUL R10, R32.reuse, R14 ;  /* 0x0000000e200a7220 */ /* 0x040fe20000400000 */
[----:B------:R-:W-:Y:S01]  /*6610*/  LOP3.LUT R20, R51, 0xffffe000, RZ, 0xc0, !PT ;  /* 0xffffe00033147812 */ /* 0x000fe200078ec0ff */
[----:B------:R-:W-:Y:S01]  /*6620*/  FMUL R15, R32, R15 ;  /* 0x0000000f200f7220 */ /* 0x000fe20000400000 */
[----:B------:R-:W-:Y:S01]  /*6630*/  F2FP.TF32.F32.PACK_B R4, R4 ;  /* 0x00000004ff04723e */ /* 0x000fe200024050ff */
[C---:B------:R-:W-:Y:S01]  /*6640*/  FFMA R8, R35.reuse, R41, R8 ;  /* 0x0000002923087223 */ /* 0x040fe20000000008 */
[----:B------:R-:W-:Y:S01]  /*6650*/  F2FP.TF32.F32.PACK_B R5, R5 ;  /* 0x00000005ff05723e */ /* 0x000fe200024050ff */
[C---:B------:R-:W-:Y:S01]  /*6660*/  FFMA R9, R35.reuse, R40, R9 ;  /* 0x0000002823097223 */ /* 0x040fe20000000009 */
[----:B------:R-:W-:Y:S01]  /*6670*/  F2FP.TF32.F32.PACK_B R6, R6 ;  /* 0x00000006ff06723e */ /* 0x000fe200024050ff */
[C---:B------:R-:W-:Y:S01]  /*6680*/  FFMA R10, R35.reuse, R21, R10 ;  /* 0x00000015230a7223 */ /* 0x040fe2000000000a */
[----:B------:R-:W-:Y:S01]  /*6690*/  F2FP.TF32.F32.PACK_B R7, R7 ;  /* 0x00000007ff07723e */ /* 0x000fe200024050ff */
[----:B------:R-:W-:Y:S01]  /*66a0*/  FFMA R11, R35, R20, R15 ;  /* 0x00000014230b7223 */ /* 0x000fe2000000000f */
[----:B------:R-:W-:Y:S01]  /*66b0*/  LOP3.LUT R41, R44, 0xffffe000, RZ, 0xc0, !PT ;  /* 0xffffe0002c297812 */ /* 0x000fe200078ec0ff */
[C---:B------:R-:W-:Y:S01]  /*66c0*/  FMUL R12, R32.reuse, R16 ;  /* 0x00000010200c7220 */ /* 0x040fe20000400000 */
[----:B------:R-:W-:Y:S01]  /*66d0*/  LOP3.LUT R40, R45, 0xffffe000, RZ, 0xc0, !PT ;  /* 0xffffe0002d287812 */ /* 0x000fe200078ec0ff */
[----:B------:R1:W-:Y:S01]  /*66e0*/  STS.128 [R78+0x10], R4 ;  /* 0x000010044e007388 */ /* 0x0003e20000000c00 */
        /* <DEDUP_REMOVED lines=13> */
[----:B------:R-:W-:Y:S02]  /*67c0*/  F2FP.TF32.F32.PACK_B R12, R12 ;  /* 0x0000000cff0c723e */ /* 0x000fe400024050ff */
[----:B------:R-:W-:Y:S01]  /*67d0*/  F2FP.TF32.F32.PACK_B R13, R13 ;  /* 0x0000000dff0d723e */ /* 0x000fe200024050ff */
[----:B------:R1:W-:Y:S01]  /*67e0*/  STS.128 [R77+0x20], R8 ;  /* 0x000020084d007388 */ /* 0x0003e20000000c00 */
[----:B------:R-:W-:Y:S02]  /*67f0*/  F2FP.TF32.F32.PACK_B R14, R14 ;  /* 0x0000000eff0e723e */ /* 0x000fe400024050ff */
[----:B------:R-:W-:Y:S05]  /*6800*/  F2FP.TF32.F32.PACK_B R15, R15 ;  /* 0x0000000fff0f723e */ /* 0x000fea00024050ff */
[----:B------:R1:W-:Y:S01]  /*6810*/  STS.128 [R85+0x30], R12 ;  /* 0x0000300c55007388 */ /* 0x0003e20000000c00 */
[----:B------:R-:W-:Y:S01]  /*6820*/  @!PT LDS RZ, [RZ] ;  /* 0x00000000fffff984 */ /* 0x000fe20000000800 */
[----:B------:R-:W-:Y:S01]  /*6830*/  @!PT LDS RZ, [RZ] ;  /* 0x00000000fffff984 */ /* 0x000fe20000000800 */
[----:B------:R-:W-:Y:S01]  /*6840*/  @!PT LDS RZ, [RZ] ;  /* 0x00000000fffff984 */ /* 0x000fe20000000800 */
[----:B------:R-:W-:Y:S01]  /*6850*/  @!PT LDS RZ, [RZ] ;  /* 0x00000000fffff984 */ /* 0x000fe20000000800 */
[----:B------:R2:W-:Y:S07]  /*6860*/  MEMBAR.ALL.CTA ;  /* 0x0000000000007992 */ /* 0x0005ee0000008000 */
[----:B--2---:R-:W2:Y:S02]  /*6870*/  FENCE.VIEW.ASYNC.S ;  /* 0x00000000000073c6 */ /* 0x004ea40000000000 */
[----:B--2---:R-:W-:Y:S06]  /*6880*/  BAR.SYNC.DEFER_BLOCKING 0x1, 0x80 ;  /* 0x0042000000007b1d */ /* 0x004fec0000010000 */
[----:B------:R-:W-:Y:S05]  /*6890*/  @P0 BRA `(.L_x_102) ;  /* 0x0000000000280947 */ /* 0x000fea0003800000 */
[----:B------:R-:W-:Y:S02]  /*68a0*/  UIADD3 UR4, UPT, UPT, UR48, 0x200, URZ ;  /* 0x0000020030047890 */ /* 0x000fe4000fffe0ff */
[----:B------:R-:W-:Y:S01]  /*68b0*/  UIADD3 UR6, UP0, UPT, UR52, 0x680, URZ ;  /* 0x0000068034067890 */ /* 0x000fe2000ff1e0ff */
[----:B------:R-:W-:Y:S03]  /*68c0*/  UMOV UR43, UR36 ;  /* 0x00000024002b7c82 */ /* 0x000fe60008000000 */
[----:B------:R-:W-:Y:S01]  /*68d0*/  MOV R73, UR4 ;  /* 0x0000000400497c02 */ /* 0x000fe20008000f00 */
[----:B------:R-:W-:Y:S03]  /*68e0*/  UIADD3.X UR7, UPT, UPT, URZ, UR53, URZ, UP0, !UPT ;  /* 0x00000035ff077290 */ /* 0x000fe600087fe4ff */
[----:B------:R-:W-:Y:S11]  /*68f0*/  R2UR UR40, R73 ;  /* 0x00000000492872ca */ /* 0x000ff600000e0000 */
[----:B------:R-:W-:Y:S02]  /*6900*/  @!UPT UIADD3 URZ, UPT, UPT, URZ, URZ, URZ ;  /* 0x000000fffffff290 */ /* 0x000fe4000fffe0ff */
[----:B------:R2:W-:Y:S01]  /*6910*/  UTMASTG.3D [UR40], [UR6] ;  /* 0x00000028060073b5 */ /* 0x0005e20008010000 */
[----:B------:R0:W-:Y:S01]  /*6920*/  UTMACMDFLUSH ;  /* 0x00000000000079b7 */ /* 0x0001e20000000000 */
[----:B--2---:R-:W-:Y:S04]  /*6930*/  DEPBAR.LE SB0, 0x1 ;  /* 0x000080400000791a */ /* 0x004fe80000000000 */
.L_x_102:
[----:B------:R-:W-:Y:S05]  /*6940*/  BSYNC.RECONVERGENT B0 ;  /* 0x0000000000007941 */ /* 0x000fea0003800200 */
.L_x_101:
[----:B------:R-:W-:Y:S01]  /*6950*/  BAR.SYNC.DEFER_BLOCKING 0x1, 0x80 ;  /* 0x0042000000007b1d */ /* 0x000fe20000010000 */
[----:B------:R-:W-:Y:S01]  /*6960*/  ISETP.NE.AND P1, PT, R86, RZ, PT ;  /* 0x000000ff5600720c */ /* 0x000fe20003f25270 */
[----:B------:R-:W-:Y:S01]  /*6970*/  UISETP.NE.AND UP0, UPT, UR49, URZ, UPT ;  /* 0x000000ff3100728c */ /* 0x000fe2000bf05270 */
[----:B------:R-:W-:Y:S11]  /*6980*/  LEA R3, R88, UR48, 0x3 ;  /* 0x0000003058037c11 */ /* 0x000ff6000f8e18ff */
[----:B------:R-:W-:Y:S01]  /*6990*/  @P1 SHF.L.U32 R2, RZ, 0x1f, RZ ;  /* 0x0000001fff021819 */ /* 0x000fe200000006ff */
[----:B------:R-:W-:Y:S06]  /*69a0*/  BRA.U !UP0, `(.L_x_103) ;  /* 0x0000000108247547 */ /* 0x000fec000b800000 */
[----:B-1----:R-:W-:Y:S01]  /*69b0*/  IMAD.U32 R5, RZ, RZ, UR51 ;  /* 0x00000033ff057e24 */ /* 0x002fe2000f8e00ff */
[----:B------:R-:W-:Y:S01]  /*69c0*/  MOV R0, UR37 ;  /* 0x0000002500007c02 */ /* 0x000fe20008000f00 */
[----:B------:R-:W-:Y:S03]  /*69d0*/  UIADD3 UR51, UPT, UPT, UR51, 0x1, URZ ;  /* 0x0000000133337890 */ /* 0x000fe6000fffe0ff */
[----:B------:R-:W-:Y:S01]  /*69e0*/  @P1 LEA R5, R5, UR48, 0x3 ;  /* 0x0000003005051c11 */ /* 0x000fe2000f8e18ff */
[----:B------:R-:W-:Y:S04]  /*69f0*/  UISETP.NE.AND UP0, UPT, UR51, 0x4, UPT ;  /* 0x000000043300788c */ /* 0x000fe8000bf05270 */
[----:B------:R-:W-:Y:S01]  /*6a00*/  @P1 VIADD R5, R5, 0x50 ;  /* 0x0000005005051836 */ /* 0x000fe20000000000 */
[----:B------:R-:W-:Y:S04]  /*6a10*/  USEL UR51, UR51, URZ, UP0 ;  /* 0x000000ff33337287 */ /* 0x000fe80008000000 */
[----:B------:R-:W-:Y:S04]  /*6a20*/  @P1 PRMT R0, R0, 0x654, R5 ;  /* 0x0000065400001816 */ /* 0x000fe80000000005 */
[----:B------:R2:W-:Y:S04]  /*6a30*/  @P1 SYNCS.ARRIVE.TRANS64.RED.A1T0 RZ, [R0+URZ], RZ ;  /* 0x000000ff00ff19a7 */ /* 0x0005e800081004ff */
.L_x_103:
[----:B------:R-:W4:Y:S01]  /*6a40*/  @P1 SYNCS.PHASECHK.TRANS64.TRYWAIT P0, [R3+URZ+0x30], R2 ;  /* 0x00003002030015a7 */ /* 0x000f2200080011ff */
[----:B------:R-:W-:Y:S01]  /*6a50*/  BSSY B1, `(.L_x_104) ;  /* 0x0000016000017945 */ /* 0x000fe20003800000 */
[----:B----4-:R-:W-:Y:S03]  /*6a60*/  @P1 SEL R43, RZ, 0x1, !P0 ;  /* 0x00000001ff2b1807 */ /* 0x010fe60004000000 */
[----:B------:R-:W-:Y:S05]  /*6a70*/  @!P1 BRA `(.L_x_105) ;  /* 0x00000000004c9947 */ /* 0x000fea0003800000 */
[----:B------:R-:W-:Y:S01]  /*6a80*/  ISETP.NE.AND P0, PT, R43, RZ, PT ;  /* 0x000000ff2b00720c */ /* 0x000fe20003f05270 */
[----:B------:R-:W-:Y:S01]  /*6a90*/  BSSY B0, `(.L_x_106) ;  /* 0x000000b000007945 */ /* 0x000fe20003800000 */
[----:B------:R-:W-:Y:S11]  /*6aa0*/  ISETP.NE.AND P1, PT, R89, RZ, PT ;  /* 0x000000ff5900720c */ /* 0x000ff60003f25270 */
[----:B------:R-:W-:Y:S02]  /*6ab0*/  @!UPT UIADD3 URZ, UPT, UPT, URZ, URZ, URZ ;  /* 0x000000fffffff290 */ /* 0x000fe4000fffe0ff */
[C---:B-1----:R-:W-:Y:S01]  /*6ac0*/  @P1 IMAD R6, R88.reuse, 0x2000, R79 ;  /* 0x0000200058061824 */ /* 0x042fe200078e024f */
[C---:B------:R-:W-:Y:S01]  /*6ad0*/  @P1 LEA R4, R88.reuse, R77, 0xd ;  /* 0x0000004d58041211 */ /* 0x040fe200078e68ff */
[C---:B------:R-:W-:Y:S02]  /*6ae0*/  @P1 IMAD R5, R88.reuse, 0x2000, R78 ;  /* 0x0000200058051824 */ /* 0x040fe400078e024e */
[----:B------:R-:W-:Y:S01]  /*6af0*/  @P1 IMAD R2, R88, 0x2000, R85 ;  /* 0x0000200058021824 */ /* 0x000fe200078e0255 */
[----:B------:R-:W-:Y:S06]  /*6b00*/  @P0 BRA `(.L_x_107) ;  /* 0x00000000000c0947 */ /* 0x000fec0003800000 */
[----:B--2---:R-:W-:Y:S04]  /*6b10*/  SHF.L.U32 R0, RZ, 0x1f, RZ ;  /* 0x0000001fff007819 */ /* 0x004fe800000006ff */
[----:B------:R-:W1:Y:S02]  /*6b20*/  SYNCS.PHASECHK.TRANS64.TRYWAIT P0, [R3+URZ+0x30], R0 ;  /* 0x00003000030075a7 */ /* 0x000e6400080011ff */
[----:B-1----:R-:W-:Y:S05]  /*6b30*/  @!P0 BRA `(.L_x_108) ;  /* 0x0000005000188947 */ /* 0x002fea0003800000 */
.L_x_107:
[----:B------:R-:W-:Y:S05]  /*6b40*/  BSYNC B0 ;  /* 0x0000000000007941 */ /* 0x000fea0003800000 */
.L_x_106:
[----:B------:R-:W-:Y:S02]  /*6b50*/  ISETP.NE.AND P0, PT, R89, RZ, PT ;  /* 0x000000ff5900720c */ /* 0x000fe40003f05270 */
[----:B------:R-:W-:Y:S11]  /*6b60*/  IADD3 R88, PT, PT, R88, 0x1, RZ ;  /* 0x0000000158587810 */ /* 0x000ff60007ffe0ff */
[----:B------:R4:W1:Y:S04]  /*6b70*/  @P0 LDS.128 R56, [R6] ;  /* 0x0000000006380984 */ /* 0x0008680000000c00 */
[----:B------:R4:W1:Y:S04]  /*6b80*/  @P0 LDS.128 R52, [R5+0x10] ;  /* 0x0000100005340984 */ /* 0x0008680000000c00 */
[----:B------:R4:W1:Y:S04]  /*6b90*/  @P0 LDS.128 R48, [R4+0x20] ;  /* 0x0000200004300984 */ /* 0x0008680000000c00 */
[----:B------:R4:W1:Y:S02]  /*6ba0*/  @P0 LDS.128 R44, [R2+0x30] ;  /* 0x00003000022c0984 */ /* 0x0008640000000c00 */
.L_x_105:
[----:B------:R-:W-:Y:S05]  /*6bb0*/  BSYNC B1 ;  /* 0x0000000000017941 */ /* 0x000fea0003800000 */
.L_x_104:
[----:B-1----:R-:W-:Y:S05]  /*6bc0*/  VIADD R3, R34, 0x10 ;  /* 0x0000001022037836 */ /* 0x002fea0000000000 */
[----:B------:R-:W-:Y:S04]  /*6bd0*/  SHF.R.U32.HI R3, RZ, 0x15, R3 ;  /* 0x00000015ff037819 */ /* 0x000fe80000011603 */
[----:B------:R-:W-:Y:S11]  /*6be0*/  LOP3.LUT P0, RZ, R3, 0x3, R72, 0x48, !PT ;  /* 0x0000000303ff7812 */ /* 0x000ff60007804848 */
[----:B------:R-:W-:Y:S02]  /*6bf0*/  @!UPT UIADD3 URZ, UPT, UPT, URZ, URZ, URZ ;  /* 0x000000fffffff290 */ /* 0x000fe4000fffe0ff */
[----:B------:R-:W-:Y:S05]  /*6c00*/  @!P0 BRA `(.L_x_109) ;  /* 0x0000000000408947 */ /* 0x000fea0003800000 */
[----:B------:R-:W1:Y:S01]  /*6c10*/  LDCU.64 UR8, c[0x4][0x70] ;  /* 0x01000e00ff0877ac */ /* 0x000e620008000a00 */
[----:B------:R-:W-:Y:S01]  /*6c20*/  MOV R3, 0x0 ;  /* 0x0000000000037802 */ /* 0x000fe20000000f00 */
[----:B------:R-:W-:Y:S02]  /*6c30*/  HFMA2 R12, -RZ, RZ, 0, 5.9604644775390625e-08 ;  /* 0x00000001ff0c7431 */ /* 0x000fe400000001ff */
[----:B------:R-:W-:Y:S02]  /*6c40*/  IMAD.MOV.U32 R8, RZ, RZ, 0x192 ;  /* 0x00000192ff087424 */ /* 0x000fe400078e00ff */
[----:B------:R-:W-:Y:S01]  /*6c50*/  IMAD.MOV.U32 R13, RZ, RZ, RZ ;  /* 0x000000ffff0d7224 */ /* 0x000fe200078e00ff */
[----:B------:R-:W5:Y:S01]  /*6c60*/  LDCU.64 UR6, c[0x4][0x78] ;  /* 0x01000f00ff0677ac */ /* 0x000f620008000a00 */
[----:B----4-:R-:W4:Y:S01]  /*6c70*/  LDC.64 R2, c[0x4][R3] ;  /* 0x0100000003027b82 */ /* 0x010f220000000a00 */
[----:B------:R-:W2:Y:S01]  /*6c80*/  LDCU.64 UR4, c[0x4][0x10] ;  /* 0x01000200ff0477ac */ /* 0x000ea20008000a00 */
[----:B-1----:R-:W-:Y:S01]  /*6c90*/  MOV R5, UR9 ;  /* 0x0000000900057c02 */ /* 0x002fe20008000f00 */
[----:B------:R-:W-:Y:S01]  /*6ca0*/  IMAD.U32 R4, RZ, RZ, UR8 ;  /* 0x00000008ff047e24 */ /* 0x000fe2000f8e00ff */
[----:B-----5:R-:W-:Y:S01]  /*6cb0*/  MOV R7, UR7 ;  /* 0x0000000700077c02 */ /* 0x020fe20008000f00 */
[----:B------:R-:W-:Y:S01]  /*6cc0*/  IMAD.U32 R6, RZ, RZ, UR6 ;  /* 0x00000006ff067e24 */ /* 0x000fe2000f8e00ff */
[----:B--2---:R-:W-:Y:S01]  /*6cd0*/  MOV R11, UR5 ;  /* 0x00000005000b7c02 */ /* 0x004fe20008000f00 */
[----:B------:R-:W-:Y:S02]  /*6ce0*/  IMAD.U32 R10, RZ, RZ, UR4 ;  /* 0x00000004ff0a7e24 */ /* 0x000fe4000f8e00ff */
[----:B------:R-:W-:Y:S07]  /*6cf0*/  LEPC R20, `(.L_x_109) ;  /* 0x000000001014794e */ /* 0x000fee0000000000 */
[----:B---34-:R-:W-:Y:S05]  /*6d00*/  CALL.ABS.NOINC R2 ;  /* 0x0000000002007343 */ /* 0x018fea0003c00000 */
.L_x_109:
[----:B------:R-:W-:Y:S01]  /*6d10*/  LOP3.LUT R20, R56, 0xffffe000, RZ, 0xc0, !PT ;  /* 0xffffe00038147812 */ /* 0x000fe200078ec0ff */
[----:B------:R-:W-:Y:S05]  /*6d20*/  WARPSYNC.ALL ;  /* 0x0000000000007948 */ /* 0x000fea0003800000 */
[----:B------:R-:W-:Y:S01]  /*6d30*/  R2UR UR4, R34 ;  /* 0x00000000220472ca */ /* 0x000fe200000e0000 */
[----:B------:R-:W-:Y:S01]  /*6d40*/  IMAD.U32 R91, RZ, RZ, UR51 ;  /* 0x00000033ff5b7e24 */ /* 0x000fe2000f8e00ff */
[----:B------:R-:W-:Y:S01]  /*6d50*/  LOP3.LUT R21, R57, 0xffffe000, RZ, 0xc0, !PT ;  /* 0xffffe00039157812 */ /* 0x000fe200078ec0ff */
[----:B------:R-:W-:Y:S01]  /*6d60*/  IMAD.U32 R90, RZ, RZ, UR37 ;  /* 0x00000025ff5a7e24 */ /* 0x000fe2000f8e00ff */
[----:B------:R-:W-:Y:S01]  /*6d70*/  LOP3.LUT R40, R59, 0xffffe000, RZ, 0xc0, !PT ;  /* 0xffffe0003b287812 */ /* 0x000fe200078ec0ff */
[----:B------:R-:W-:Y:S01]  /*6d80*/  BSSY.RECONVERGENT B0, `(.L_x_110) ;  /* 0x000005b000007945 */ /* 0x000fe20003800200 */
[----:B------:R-:W-:Y:S02]  /*6d90*/  LOP3.LUT R41, R52, 0xffffe000, RZ, 0xc0, !PT ;  /* 0xffffe00034297812 */ /* 0x000fe400078ec0ff */
[----:B------:R-:W-:Y:S02]  /*6da0*/  LOP3.LUT R42, R53, 0xffffe000, RZ, 0xc0, !PT ;  /* 0xffffe000352a7812 */ /* 0x000fe400078ec0ff */
[----:B------:R-:W-:Y:S02]  /*6db0*/  ISETP.NE.AND P6, PT, R86, RZ, PT ;  /* 0x000000ff5600720c */ /* 0x000fe40003fc5270 */
[----:B------:R-:W-:Y:S01]  /*6dc0*/  ISETP.NE.AND P0, PT, R81, RZ, PT ;  /* 0x000000ff5100720c */ /* 0x000fe20003f05270 */
[----:B----4-:R-:W2:Y:S10]  /*6dd0*/  LDTM.x16 R4, tmem[UR4+0x10] ;  /* 0x00001004000479ee */ /* 0x010eb40008240000 */
[----:B------:R-:W-:Y:S02]  /*6de0*/  @P6 LEA R91, R91, UR48, 0x3 ;  /* 0x000000305b5b6c11 */ /* 0x000fe4000f8e18ff */
[----:B------:R-:W-:Y:S03]  /*6df0*/  @P6 SHF.L.U32 R92, RZ, 0x1f, RZ ;  /* 0x0000001fff5c6819 */ /* 0x000fe600000006ff */
[----:B------:R-:W-:Y:S05]  /*6e00*/  @P6 VIADD R91, R91, 0x50 ;  /* 0x000000505b5b6836 */ /* 0x000fea0000000000 */
[----:B------:R-:W-:Y:S02]  /*6e10*/  @P6 PRMT R90, R90, 0x654, R91 ;  /* 0x000006545a5a6816 */ /* 0x000fe4000000005b */
[----:B------:R-:W-:Y:S01]  /*6e20*/  LEA R91, R88, UR48, 0x3 ;  /* 0x00000030585b7c11 */ /* 0x000fe2000f8e18ff */
[C---:B--2---:R-:W-:Y:S01]  /*6e30*/  FMUL R0, R32.reuse, R4 ;  /* 0x0000000420007220 */ /* 0x044fe20000400000 */
[C---:B------:R-:W-:Y:S01]  /*6e40*/  FMUL R2, R32.reuse, R5 ;  /* 0x0000000520027220 */ /* 0x040fe20000400000 */
[C---:B------:R-:W-:Y:S01]  /*6e50*/  FMUL R3, R32.reuse, R6 ;  /* 0x0000000620037220 */ /* 0x040fe20000400000 */
[----:B------:R-:W-:Y:S01]  /*6e60*/  FMUL R7, R32, R7 ;  /* 0x0000000720077220 */ /* 0x000fe20000400000 */
[C---:B------:R-:W-:Y:S01]  /*6e70*/  FFMA R36, R35.reuse, R20, R0 ;  /* 0x0000001423247223 */ /* 0x040fe20000000000 */
[----:B------:R-:W-:Y:S01]  /*6e80*/  LOP3.LUT R20, R58, 0xffffe000, RZ, 0xc0, !PT ;  /* 0xffffe0003a147812 */ /* 0x000fe200078ec0ff */
[C---:B------:R-:W-:Y:S01]  /*6e90*/  FFMA R37, R35.reuse, R21, R2 ;  /* 0x0000001523257223 */ /* 0x040fe20000000002 */
[----:B------:R-:W-:Y:S01]  /*6ea0*/  LOP3.LUT R21, R48, 0xffffe000, RZ, 0xc0, !PT ;  /* 0xffffe00030157812 */ /* 0x000fe200078ec0ff */
[----:B------:R-:W-:Y:S01]  /*6eb0*/  FMUL R4, R32, R8 ;  /* 0x0000000820047220 */ /* 0x000fe20000400000 */
[----:B------:R-:W-:Y:S01]  /*6ec0*/  F2FP.TF32.F32.PACK_B R36, R36 ;  /* 0x00000024ff24723e */ /* 0x000fe200024050ff */
[C---:B------:R-:W-:Y:S01]  /*6ed0*/  FFMA R38, R35.reuse, R20, R3 ;  /* 0x0000001423267223 */ /* 0x040fe20000000003 */
[----:B------:R-:W-:Y:S01]  /*6ee0*/  LOP3.LUT R20, R54, 0xffffe000, RZ, 0xc0, !PT ;  /* 0xffffe00036147812 */ /* 0x000fe200078ec0ff */
[----:B------:R-:W-:Y:S01]  /*6ef0*/  FFMA R39, R35, R40, R7 ;  /* 0x0000002823277223 */ /* 0x000fe20000000007 */
[----:B------:R-:W-:Y:S01]  /*6f00*/  LOP3.LUT R40, R55, 0xffffe000, RZ, 0xc0, !PT ;  /* 0xffffe00037287812 */ /* 0x000fe200078ec0ff */
[C---:B------:R-:W-:Y:S01]  /*6f10*/  FMUL R5, R32.reuse, R9 ;  /* 0x0000000920057220 */ /* 0x040fe20000400000 */
[C---:B------:R-:W-:Y:S01]  /*6f20*/  FMUL R6, R32.reuse, R10 ;  /* 0x0000000a20067220 */ /* 0x040fe20000400000 */
[C---:B------:R-:W-:Y:S01]  /*6f30*/  FMUL R11, R32.reuse, R11 ;  /* 0x0000000b200b7220 */ /* 0x040fe20000400000 */
[----:B------:R-:W-:Y:S01]  /*6f40*/  F2FP.TF32.F32.PACK_B R37, R37 ;  /* 0x00000025ff25723e */ /* 0x000fe200024050ff */
[C---:B------:R-:W-:Y:S01]  /*6f50*/  FFMA R4, R35.reuse, R41, R4 ;  /* 0x0000002923047223 */ /* 0x040fe20000000004 */
[----:B------:R-:W-:Y:S01]  /*6f60*/  F2FP.TF32.F32.PACK_B R38, R38 ;  /* 0x00000026ff26723e */ /* 0x000fe200024050ff */
[C---:B------:R-:W-:Y:S01]  /*6f70*/  FFMA R5, R35.reuse, R42, R5 ;  /* 0x0000002a23057223 */ /* 0x040fe20000000005 */
[----:B------:R-:W-:Y:S01]  /*6f80*/  F2FP.TF32.F32.PACK_B R39, R39 ;  /* 0x00000027ff27723e */ /* 0x000fe200024050ff */
[C---:B------:R-:W-:Y:S01]  /*6f90*/  FFMA R6, R35.reuse, R20, R6 ;  /* 0x0000001423067223 */ /* 0x040fe20000000006 */
[----:B------:R-:W-:Y:S01]  /*6fa0*/  FFMA R7, R35, R40, R11 ;  /* 0x0000002823077223 */ /* 0x000fe2000000000b */
        /* <DEDUP_REMOVED lines=47> */
[----:B------:R-:W-:Y:S02]  /*72a0*/  UIADD3 UR8, UP0, UPT, UR52, 0x680, URZ ;  /* 0x0000068034087890 */ /* 0x000fe4000ff1e0ff */
[----:B------:R-:W-:Y:S02]  /*72b0*/  UIADD3 UR5, UPT, UPT, UR41, 0x10, URZ ;  /* 0x0000001029057890 */ /* 0x000fe4000fffe0ff */
[----:B------:R-:W-:Y:S02]  /*72c0*/  UIADD3 UR4, UPT, UPT, UR48, 0x2200, URZ ;  /* 0x0000220030047890 */ /* 0x000fe4000fffe0ff */
[----:B------:R-:W-:Y:S01]  /*72d0*/  UIADD3.X UR9, UPT, UPT, URZ, UR53, URZ, UP0, !UPT ;  /* 0x00000035ff097290 */ /* 0x000fe200087fe4ff */
[----:B------:R-:W-:Y:S01]  /*72e0*/  UMOV UR6, UR42 ;  /* 0x0000002a00067c82 */ /* 0x000fe20008000000 */
[----:B------:R-:W-:Y:S07]  /*72f0*/  UMOV UR7, UR36 ;  /* 0x0000002400077c82 */ /* 0x000fee0008000000 */
[----:B------:R2:W-:Y:S01]  /*7300*/  UTMASTG.3D [UR4], [UR8] ;  /* 0x00000004080073b5 */ /* 0x0005e20008010000 */
[----:B------:R0:W-:Y:S01]  /*7310*/  UTMACMDFLUSH ;  /* 0x00000000000079b7 */ /* 0x0001e20000000000 */
[----:B--2---:R-:W-:Y:S04]  /*7320*/  DEPBAR.LE SB0, 0x1 ;  /* 0x000080400000791a */ /* 0x004fe80000000000 */
.L_x_111:
[----:B------:R-:W-:Y:S05]  /*7330*/  BSYNC.RECONVERGENT B0 ;  /* 0x0000000000007941 */ /* 0x000fea0003800200 */
.L_x_110:
[----:B------:R-:W-:Y:S01]  /*7340*/  BAR.SYNC.DEFER_BLOCKING 0x1, 0x80 ;  /* 0x0042000000007b1d */ /* 0x000fe20000010000 */
[----:B------:R-:W-:Y:S04]  /*7350*/  UIADD3 UR40, UPT, UPT, UR51, 0x1, URZ ;  /* 0x0000000133287890 */ /* 0x000fe8000fffe0ff */
[----:B------:R-:W-:Y:S04]  /*7360*/  UISETP.NE.AND UP0, UPT, UR40, 0x4, UPT ;  /* 0x000000042800788c */ /* 0x000fe8000bf05270 */
[----:B------:R-:W-:Y:S01]  /*7370*/  USEL UR40, UR40, URZ, UP0 ;  /* 0x000000ff28287287 */ /* 0x000fe20008000000 */
[----:B------:R2:W-:Y:S01]  /*7380*/  @P6 SYNCS.ARRIVE.TRANS64.RED.A1T0 RZ, [R90+URZ], RZ ;  /* 0x000000ff5aff69a7 */ /* 0x0005e200081004ff */
[----:B------:R-:W-:Y:S01]  /*7390*/  BSSY B1, `(.L_x_112) ;  /* 0x0000017000017945 */ /* 0x000fe20003800000 */
[----:B------:R-:W4:Y:S02]  /*73a0*/  @P6 SYNCS.PHASECHK.TRANS64.TRYWAIT P0, [R91+URZ+0x30], R92 ;  /* 0x0000305c5b0065a7 */ /* 0x000f2400080011ff */
[----:B----4-:R-:W-:Y:S01]  /*73b0*/  @P6 SEL R43, RZ, 0x1, !P0 ;  /* 0x00000001ff2b6807 */ /* 0x010fe20004000000 */
[----:B--2---:R-:W-:Y:S06]  /*73c0*/  @!P6 BRA `(.L_x_113) ;  /* 0x00000000004ce947 */ /* 0x004fec0003800000 */
        /* <DEDUP_REMOVED lines=9> */
[----:B------:R-:W-:Y:S04]  /*7460*/  SHF.L.U32 R6, RZ, 0x1f, RZ ;  /* 0x0000001fff067819 */ /* 0x000fe800000006ff */
[----:B------:R-:W1:Y:S02]  /*7470*/  SYNCS.PHASECHK.TRANS64.TRYWAIT P0, [R91+URZ+0x30], R6 ;  /* 0x000030065b0075a7 */ /* 0x000e6400080011ff */
[----:B-1----:R-:W-:Y:S05]  /*7480*/  @!P0 BRA `(.L_x_116) ;  /* 0x0000004400d88947 */ /* 0x002fea0003800000 */
.L_x_115:
[----:B------:R-:W-:Y:S05]  /*7490*/  BSYNC B0 ;  /* 0x0000000000007941 */ /* 0x000fea0003800000 */
.L_x_114:
[----:B------:R-:W-:Y:S02]  /*74a0*/  ISETP.NE.AND P0, PT, R89, RZ, PT ;  /* 0x000000ff5900720c */ /* 0x000fe40003f05270 */
[----:B------:R-:W-:Y:S11]  /*74b0*/  IADD3 R88, PT, PT, R88, 0x1, RZ ;  /* 0x0000000158587810 */ /* 0x000ff60007ffe0ff */
[----:B------:R2:W4:Y:S04]  /*74c0*/  @P0 LDS.128 R56, [R4] ;  /* 0x0000000004380984 */ /* 0x0005280000000c00 */
[----:B------:R2:W1:Y:S04]  /*74d0*/  @P0 LDS.128 R52, [R3+0x10] ;  /* 0x0000100003340984 */ /* 0x0004680000000c00 */
[----:B------:R2:W1:Y:S04]  /*74e0*/  @P0 LDS.128 R48, [R2+0x20] ;  /* 0x0000200002300984 */ /* 0x0004680000000c00 */
[----:B------:R2:W1:Y:S02]  /*74f0*/  @P0 LDS.128 R44, [R0+0x30] ;  /* 0x00003000002c0984 */ /* 0x0004640000000c00 */
.L_x_113:
[----:B------:R-:W-:Y:S05]  /*7500*/  BSYNC B1 ;  /* 0x0000000000017941 */ /* 0x000fea0003800000 */
.L_x_112:
[----:B--2---:R-:W-:Y:S05]  /*7510*/  VIADD R3, R34, 0x20 ;  /* 0x0000002022037836 */ /* 0x004fea0000000000 */
[----:B------:R-:W-:Y:S04]  /*7520*/  SHF.R.U32.HI R3, RZ, 0x15, R3 ;  /* 0x00000015ff037819 */ /* 0x000fe80000011603 */
[----:B------:R-:W-:Y:S11]  /*7530*/  LOP3.LUT P0, RZ, R3, 0x3, R72, 0x48, !PT ;  /* 0x0000000303ff7812 */ /* 0x000ff60007804848 */
[----:B------:R-:W-:Y:S02]  /*7540*/  @!UPT UIADD3 URZ, UPT, UPT, URZ, URZ, URZ ;  /* 0x000000fffffff290 */ /* 0x000fe4000fffe0ff */
[----:B------:R-:W-:Y:S05]  /*7550*/  @!P0 BRA `(.L_x_117) ;  /* 0x0000000000408947 */ /* 0x000fea0003800000 */
[----:B------:R-:W2:Y:S01]  /*7560*/  LDCU.64 UR8, c[0x4][0x70] ;  /* 0x01000e00ff0877ac */ /* 0x000ea20008000a00 */
[----:B------:R-:W-:Y:S01]  /*7570*/  MOV R3, 0x0 ;  /* 0x0000000000037802 */ /* 0x000fe20000000f00 */
[----:B-1----:R-:W-:Y:S02]  /*7580*/  HFMA2 R12, -RZ, RZ, 0, 5.9604644775390625e-08 ;  /* 0x00000001ff0c7431 */ /* 0x002fe400000001ff */
[----:B------:R-:W-:Y:S02]  /*7590*/  IMAD.MOV.U32 R8, RZ, RZ, 0x192 ;  /* 0x00000192ff087424 */ /* 0x000fe400078e00ff */
[----:B------:R-:W-:Y:S01]  /*75a0*/  IMAD.MOV.U32 R13, RZ, RZ, RZ ;  /* 0x000000ffff0d7224 */ /* 0x000fe200078e00ff */
[----:B------:R-:W1:Y:S01]  /*75b0*/  LDCU.64 UR6, c[0x4][0x78] ;  /* 0x01000f00ff0677ac */ /* 0x000e620008000a00 */
[----:B------:R-:W3:Y:S01]  /*75c0*/  LDC.64 R2, c[0x4][R3] ;  /* 0x0100000003027b82 */ /* 0x000ee20000000a00 */
[----:B------:R-:W5:Y:S01]  /*75d0*/  LDCU.64 UR4, c[0x4][0x10] ;  /* 0x01000200ff0477ac */ /* 0x000f620008000a00 */
[----:B--2---:R-:W-:Y:S01]  /*75e0*/  MOV R5, UR9 ;  /* 0x0000000900057c02 */ /* 0x004fe20008000f00 */
[----:B------:R-:W-:Y:S01]  /*75f0*/  IMAD.U32 R4, RZ, RZ, UR8 ;  /* 0x00000008ff047e24 */ /* 0x000fe2000f8e00ff */
[----:B-1----:R-:W-:Y:S01]  /*7600*/  MOV R7, UR7 ;  /* 0x0000000700077c02 */ /* 0x002fe20008000f00 */
[----:B------:R-:W-:Y:S01]  /*7610*/  IMAD.U32 R6, RZ, RZ, UR6 ;  /* 0x00000006ff067e24 */ /* 0x000fe2000f8e00ff */
[----:B-----5:R-:W-:Y:S01]  /*7620*/  MOV R11, UR5 ;  /* 0x00000005000b7c02 */ /* 0x020fe20008000f00 */
[----:B------:R-:W-:Y:S02]  /*7630*/  IMAD.U32 R10, RZ, RZ, UR4 ;  /* 0x00000004ff0a7e24 */ /* 0x000fe4000f8e00ff */
[----:B------:R-:W-:Y:S07]  /*7640*/  LEPC R20, `(.L_x_117) ;  /* 0x000000001014794e */ /* 0x000fee0000000000 */
[----:B---34-:R-:W-:Y:S05]  /*7650*/  CALL.ABS.NOINC R2 ;  /* 0x0000000002007343 */ /* 0x018fea0003c00000 */
.L_x_117:
[----:B----4-:R-:W-:Y:S01]  /*7660*/  LOP3.LUT R20, R56, 0xffffe000, RZ, 0xc0, !PT ;  /* 0xffffe00038147812 */ /* 0x010fe200078ec0ff */
[----:B------:R-:W-:Y:S05]  /*7670*/  WARPSYNC.ALL ;  /* 0x0000000000007948 */ /* 0x000fea0003800000 */
[----:B------:R-:W-:Y:S01]  /*7680*/  R2UR UR4, R34 ;  /* 0x00000000220472ca */ /* 0x000fe200000e0000 */
[----:B-1----:R-:W-:Y:S01]  /*7690*/  IMAD.U32 R91, RZ, RZ, UR40 ;  /* 0x00000028ff5b7e24 */ /* 0x002fe2000f8e00ff */
        /* <DEDUP_REMOVED lines=8> */
[----:B------:R-:W1:Y:S10]  /*7720*/  LDTM.x16 R4, tmem[UR4+0x20] ;  /* 0x00002004000479ee */ /* 0x000e740008240000 */
[----:B------:R-:W-:Y:S02]  /*7730*/  @P6 LEA R91, R91, UR48, 0x3 ;  /* 0x000000305b5b6c11 */ /* 0x000fe4000f8e18ff */
[----:B------:R-:W-:Y:S03]  /*7740*/  @P6 SHF.L.U32 R92, RZ, 0x1f, RZ ;  /* 0x0000001fff5c6819 */ /* 0x000fe600000006ff */
[----:B------:R-:W-:Y:S05]  /*7750*/  @P6 VIADD R91, R91, 0x50 ;  /* 0x000000505b5b6836 */ /* 0x000fea0000000000 */
[----:B------:R-:W-:Y:S02]  /*7760*/  @P6 PRMT R90, R90, 0x654, R91 ;  /* 0x000006545a5a6816 */ /* 0x000fe4000000005b */
[----:B------:R-:W-:Y:S01]  /*7770*/  LEA R91, R88, UR48, 0x3 ;  /* 0x00000030585b7c11 */ /* 0x000fe2000f8e18ff */
[C---:B-1----:R-:W-:Y:S01]  /*7780*/  FMUL R0, R32.reuse, R4 ;  /* 0x0000000420007220 */ /* 0x042fe20000400000 */
        /* <DEDUP_REMOVED lines=79> */
.L_x_119:
[----:B------:R-:W-:Y:S05]  /*7c80*/  BSYNC.RECONVERGENT B0 ;  /* 0x0000000000007941 */ /* 0x000fea0003800200 */
.L_x_118:
[----:B------:R-:W-:Y:S01]  /*7c90*/  BAR.SYNC.DEFER_BLOCKING 0x1, 0x80 ;  /* 0x0042000000007b1d */ /* 0x000fe20000010000 */
[----:B------:R-:W-:Y:S04]  /*7ca0*/  UIADD3 UR43, UPT, UPT, UR40, 0x1, URZ ;  /* 0x00000001282b7890 */ /* 0x000fe8000fffe0ff */
[----:B------:R-:W-:Y:S04]  /*7cb0*/  UISETP.NE.AND UP0, UPT, UR43, 0x4, UPT ;  /* 0x000000042b00788c */ /* 0x000fe8000bf05270 */
[----:B------:R-:W-:Y:S01]  /*7cc0*/  USEL UR43, UR43, URZ, UP0 ;  /* 0x000000ff2b2b7287 */ /* 0x000fe20008000000 */
[----:B------:R2:W-:Y:S01]  /*7cd0*/  @P6 SYNCS.ARRIVE.TRANS64.RED.A1T0 RZ, [R90+URZ], RZ ;  /* 0x000000ff5aff69a7 */ /* 0x0005e200081004ff */
[----:B------:R-:W-:Y:S01]  /*7ce0*/  BSSY B1, `(.L_x_120) ;  /* 0x000001c000017945 */ /* 0x000fe20003800000 */
[----:B------:R-:W4:Y:S01]  /*7cf0*/  @P6 SYNCS.PHASECHK.TRANS64.TRYWAIT P0, [R91+URZ+0x30], R92 ;  /* 0x0000305c5b0065a7 */ /* 0x000f2200080011ff */
[----:B--2---:R-:W-:Y:S01]  /*7d00*/  HFMA2 R90, -RZ, RZ, 0, 0 ;  /* 0x00000000ff5a7431 */ /* 0x004fe200000001ff */
[----:B----4-:R-:W-:Y:S01]  /*7d10*/  @P6 SEL R43, RZ, 0x1, !P0 ;  /* 0x00000001ff2b6807 */ /* 0x010fe20004000000 */
[----:B------:R-:W-:Y:S06]  /*7d20*/  @!P6 BRA `(.L_x_121) ;  /* 0x00000000005ce947 */ /* 0x000fec0003800000 */
        /* <DEDUP_REMOVED lines=12> */
.L_x_123:
[----:B------:R-:W-:Y:S05]  /*7df0*/  BSYNC B0 ;  /* 0x0000000000007941 */ /* 0x000fea0003800000 */
.L_x_122:
[----:B------:R-:W-:Y:S01]  /*7e00*/  ISETP.NE.AND P0, PT, R89, RZ, PT ;  /* 0x000000ff5900720c */ /* 0x000fe20003f05270 */
[----:B------:R-:W-:Y:S11]  /*7e10*/  VIADD R88, R88, 0x1 ;  /* 0x0000000158587836 */ /* 0x000ff60000000000 */
[----:B------:R-:W-:Y:S01]  /*7e20*/  @!UPT UIADD3 URZ, UPT, UPT, URZ, URZ, URZ ;  /* 0x000000fffffff290 */ /* 0x000fe2000fffe0ff */
[----:B------:R2:W4:Y:S04]  /*7e30*/  @P0 LDS.128 R56, [R4] ;  /* 0x0000000004380984 */ /* 0x0005280000000c00 */
[----:B------:R2:W1:Y:S04]  /*7e40*/  @P0 LDS.128 R52, [R3+0x10] ;  /* 0x0000100003340984 */ /* 0x0004680000000c00 */
[----:B------:R2:W1:Y:S04]  /*7e50*/  @P0 LDS.128 R48, [R2+0x20] ;  /* 0x0000200002300984 */ /* 0x0004680000000c00 */
[----:B------:R2:W1:Y:S01]  /*7e60*/  @P0 LDS.128 R44, [R0+0x30] ;  /* 0x00003000002c0984 */ /* 0x0004620000000c00 */
[C---:B------:R-:W-:Y:S04]  /*7e70*/  ISETP.NE.AND P0, PT, R88.reuse, 0x4, PT ;  /* 0x000000045800780c */ /* 0x040fe80003f05270 */
[----:B------:R-:W-:Y:S02]  /*7e80*/  SEL R88, R88, RZ, P0 ;  /* 0x000000ff58587207 */ /* 0x000fe40000000000 */
[----:B------:R-:W-:Y:S02]  /*7e90*/  SEL R90, RZ, 0x1, P0 ;  /* 0x00000001ff5a7807 */ /* 0x000fe40000000000 */
.L_x_121:
[----:B------:R-:W-:Y:S05]  /*7ea0*/  BSYNC B1 ;  /* 0x0000000000017941 */ /* 0x000fea0003800000 */
.L_x_120:
        /* <DEDUP_REMOVED lines=21> */
.L_x_125:
[----:B----4-:R-:W-:Y:S01]  /*8000*/  LOP3.LUT R20, R56, 0xffffe000, RZ, 0xc0, !PT ;  /* 0xffffe00038147812 */ /* 0x010fe200078ec0ff */
[----:B------:R-:W-:Y:S05]  /*8010*/  WARPSYNC.ALL ;  /* 0x0000000000007948 */ /* 0x000fea0003800000 */
[----:B------:R-:W-:Y:S01]  /*8020*/  R2UR UR4, R34 ;  /* 0x00000000220472ca */ /* 0x000fe200000e0000 */
[----:B------:R-:W-:Y:S01]  /*8030*/  IMAD.U32 R92, RZ, RZ, UR43 ;  /* 0x0000002bff5c7e24 */ /* 0x000fe2000f8e00ff */
[----:B------:R-:W-:Y:S01]  /*8040*/  LOP3.LUT R21, R57, 0xffffe000, RZ, 0xc0, !PT ;  /* 0xffffe00039157812 */ /* 0x000fe200078ec0ff */
[----:B-1----:R-:W-:Y:S01]  /*8050*/  IMAD.U32 R91, RZ, RZ, UR37 ;  /* 0x00000025ff5b7e24 */ /* 0x002fe2000f8e00ff */
        /* <DEDUP_REMOVED lines=8> */
[----:B------:R-:W-:Y:S03]  /*80e0*/  @P6 SHF.L.U32 R93, R90, 0x1f, RZ ;  /* 0x0000001f5a5d6819 */ /* 0x000fe600000006ff */
        /* <DEDUP_REMOVED lines=83> */
.L_x_127:
[----:B------:R-:W-:Y:S05]  /*8620*/  BSYNC.RECONVERGENT B0 ;  /* 0x0000000000007941 */ /* 0x000fea0003800200 */
.L_x_126:
        /* <DEDUP_REMOVED lines=18> */
[----:B------:R-:W-:Y:S04]  /*8750*/  SHF.L.U32 R5, R90, 0x1f, RZ ;  /* 0x0000001f5a057819 */ /* 0x000fe800000006ff */
[----:B------:R-:W1:Y:S02]  /*8760*/  SYNCS.PHASECHK.TRANS64.TRYWAIT P0, [R92+URZ+0x30], R5 ;  /* 0x000030055c0075a7 */ /* 0x000e6400080011ff */
[----:B-1----:R-:W-:Y:S05]  /*8770*/  @!P0 BRA `(.L_x_132) ;  /* 0x0000003400448947 */ /* 0x002fea0003800000 */
.L_x_131:
[----:B------:R-:W-:Y:S05]  /*8780*/  BSYNC B0 ;  /* 0x0000000000007941 */ /* 0x000fea0003800000 */
.L_x_130:
[----:B------:R-:W-:Y:S01]  /*8790*/  ISETP.NE.AND P0, PT, R89, RZ, PT ;  /* 0x000000ff5900720c */ /* 0x000fe20003f05270 */
[----:B------:R-:W-:Y:S11]  /*87a0*/  VIADD R88, R88, 0x1 ;  /* 0x0000000158587836 */ /* 0x000ff60000000000 */
[----:B------:R-:W-:Y:S01]  /*87b0*/  @!UPT UIADD3 URZ, UPT, UPT, URZ, URZ, URZ ;  /* 0x000000fffffff290 */ /* 0x000fe2000fffe0ff */
[----:B------:R2:W4:Y:S04]  /*87c0*/  @P0 LDS.128 R56, [R4] ;  /* 0x0000000004380984 */ /* 0x0005280000000c00 */
[----:B------:R2:W2:Y:S04]  /*87d0*/  @P0 LDS.128 R52, [R3+0x10] ;  /* 0x0000100003340984 */ /* 0x0004a80000000c00 */
[----:B------:R2:W2:Y:S04]  /*87e0*/  @P0 LDS.128 R48, [R2+0x20] ;  /* 0x0000200002300984 */ /* 0x0004a80000000c00 */
[----:B------:R2:W2:Y:S01]  /*87f0*/  @P0 LDS.128 R44, [R0+0x30] ;  /* 0x00003000002c0984 */ /* 0x0004a20000000c00 */
[C---:B------:R-:W-:Y:S04]  /*8800*/  ISETP.NE.AND P0, PT, R88.reuse, 0x4, PT ;  /* 0x000000045800780c */ /* 0x040fe80003f05270 */
[----:B-1----:R-:W-:Y:S02]  /*8810*/  SEL R5, RZ, 0x1, P0 ;  /* 0x00000001ff057807 */ /* 0x002fe40000000000 */
[----:B------:R-:W-:Y:S02]  /*8820*/  SEL R88, R88, RZ, P0 ;  /* 0x000000ff58587207 */ /* 0x000fe40000000000 */
[----:B------:R-:W-:Y:S02]  /*8830*/  LOP3.LUT R90, R90, R5, RZ, 0x3c, !PT ;  /* 0x000000055a5a7212 */ /* 0x000fe400078e3cff */
.L_x_129:
[----:B------:R-:W-:Y:S05]  /*8840*/  BSYNC B1 ;  /* 0x0000000000017941 */ /* 0x000fea0003800000 */
.L_x_128:
        /* <DEDUP_REMOVED lines=21> */
.L_x_133:
[----:B----4-:R-:W-:Y:S01]  /*89a0*/  LOP3.LUT R20, R56, 0xffffe000, RZ, 0xc0, !PT ;  /* 0xffffe00038147812 */ /* 0x010fe200078ec0ff */
        /* <DEDUP_REMOVED lines=11> */
[----:B-1----:R-:W1:Y:S10]  /*8a60*/  LDTM.x16 R4, tmem[UR4+0x40] ;  /* 0x00004004000479ee */ /* 0x002e740008240000 */
        /* <DEDUP_REMOVED lines=31> */
[----:B------:R1:W-:Y:S01]  /*8c60*/  STS.128 [R79], R36 ;  /* 0x000000244f007388 */ /* 0x0003e20000000c00 */
        /* <DEDUP_REMOVED lines=45> */
[----:B------:R-:W-:Y:S02]  /*8f40*/  UIADD3 UR8, UP0, UPT, UR52, 0x680, URZ ;  /* 0x0000068034087890 */ /* 0x000fe4000ff1e0ff */
[----:B------:R-:W-:Y:S02]  /*8f50*/  UIADD3 UR5, UPT, UPT, UR41, 0x40, URZ ;  /* 0x0000004029057890 */ /* 0x000fe4000fffe0ff */
[----:B------:R-:W-:Y:S01]  /*8f60*/  MOV R73, UR10 ;  /* 0x0000000a00497c02 */ /* 0x000fe20008000f00 */
[----:B------:R-:W-:Y:S01]  /*8f70*/  UIADD3.X UR9, UPT, UPT, URZ, UR53, URZ, UP0, !UPT ;  /* 0x00000035ff097290 */ /* 0x000fe200087fe4ff */
[----:B------:R-:W-:Y:S02]  /*8f80*/  UMOV UR6, UR42 ;  /* 0x0000002a00067c82 */ /* 0x000fe40008000000 */
[----:B------:R-:W-:Y:S01]  /*8f90*/  R2UR UR4, R73 ;  /* 0x00000000490472ca */ /* 0x000fe200000e0000 */
[----:B------:R-:W-:Y:S11]  /*8fa0*/  UMOV UR7, UR36 ;  /* 0x0000002400077c82 */ /* 0x000ff60008000000 */
[----:B------:R-:W-:Y:S01]  /*8fb0*/  @!UPT UIADD3 URZ, UPT, UPT, URZ, URZ, URZ ;  /* 0x000000fffffff290 */ /* 0x000fe2000fffe0ff */
[----:B------:R2:W-:Y:S01]  /*8fc0*/  UTMASTG.3D [UR4], [UR8] ;  /* 0x00000004080073b5 */ /* 0x0005e20008010000 */
[----:B------:R0:W-:Y:S01]  /*8fd0*/  UTMACMDFLUSH ;  /* 0x00000000000079b7 */ /* 0x0001e20000000000 */
[----:B--2---:R-:W-:Y:S04]  /*8fe0*/  DEPBAR.LE SB0, 0x1 ;  /* 0x000080400000791a */ /* 0x004fe80000000000 */
.L_x_135:
[----:B------:R-:W-:Y:S05]  /*8ff0*/  BSYNC.RECONVERGENT B0 ;  /* 0x0000000000007941 */ /* 0x000fea0003800200 */
.L_x_134:
        /* <DEDUP_REMOVED lines=21> */
.L_x_139:
[----:B------:R-:W-:Y:S05]  /*9150*/  BSYNC B0 ;  /* 0x0000000000007941 */ /* 0x000fea0003800000 */
.L_x_138:
        /* <DEDUP_REMOVED lines=11> */
.L_x_137:
[----:B------:R-:W-:Y:S05]  /*9210*/  BSYNC B1 ;  /* 0x0000000000017941 */ /* 0x000fea0003800000 */
.L_x_136:
        /* <DEDUP_REMOVED lines=21> */
.L_x_141:
        /* <DEDUP_REMOVED lines=98> */
.L_x_143:
[----:B------:R-:W-:Y:S05]  /*9990*/  BSYNC.RECONVERGENT B0 ;  /* 0x0000000000007941 */ /* 0x000fea0003800200 */
.L_x_142:
        /* <DEDUP_REMOVED lines=21> */
.L_x_147:
[----:B------:R-:W-:Y:S05]  /*9af0*/  BSYNC B0 ;  /* 0x0000000000007941 */ /* 0x000fea0003800000 */
.L_x_146:
        /* <DEDUP_REMOVED lines=11> */
.L_x_145:
[----:B------:R-:W-:Y:S05]  /*9bb0*/  BSYNC B1 ;  /* 0x0000000000017941 */ /* 0x000fea0003800000 */
.L_x_144:
        /* <DEDUP_REMOVED lines=21> */
.L_x_149:
        /* <DEDUP_REMOVED lines=98> */
.L_x_151:
[----:B------:R-:W-:Y:S05]  /*a330*/  BSYNC.RECONVERGENT B0 ;  /* 0x0000000000007941 */ /* 0x000fea0003800200 */
.L_x_150:
        /* <DEDUP_REMOVED lines=13> */
[C---:B------:R-:W-:Y:S01]  /*a410*/  @P1 IMAD R3, R88.reuse, 0x2000, R79 ;  /* 0x0000200058031824 */ /* 0x040fe200078e024f */
[C---:B------:R-:W-:Y:S01]  /*a420*/  @P1 LEA R0, R88.reuse, R77, 0xd ;  /* 0x0000004d58001211 */ /* 0x040fe200078e68ff */
[C---:B------:R-:W-:Y:S02]  /*a430*/  @P1 IMAD R2, R88.reuse, 0x2000, R78 ;  /* 0x0000200058021824 */ /* 0x040fe400078e024e */
[----:B------:R-:W-:Y:S01]  /*a440*/  @P1 IMAD R88, R88, 0x2000, R85 ;  /* 0x0000200058581824 */ /* 0x000fe200078e0255 */
[----:B------:R-:W-:Y:S06]  /*a450*/  @P0 BRA `(.L_x_155) ;  /* 0x00000000000c0947 */ /* 0x000fec0003800000 */
[----:B-1----:R-:W-:Y:S04]  /*a460*/  SHF.L.U32 R5, R90, 0x1f, RZ ;  /* 0x0000001f5a057819 */ /* 0x002fe800000006ff */
[----:B------:R-:W1:Y:S02]  /*a470*/  SYNCS.PHASECHK.TRANS64.TRYWAIT P0, [R92+URZ+0x30], R5 ;  /* 0x000030055c0075a7 */ /* 0x000e6400080011ff */
[----:B-1----:R-:W-:Y:S05]  /*a480*/  @!P0 BRA `(.L_x_156) ;  /* 0x00000018003c8947 */ /* 0x002fea0003800000 */
.L_x_155:
[----:B------:R-:W-:Y:S05]  /*a490*/  BSYNC B0 ;  /* 0x0000000000007941 */ /* 0x000fea0003800000 */
.L_x_154:
[----:B------:R-:W-:Y:S11]  /*a4a0*/  ISETP.NE.AND P0, PT, R89, RZ, PT ;  /* 0x000000ff5900720c */ /* 0x000ff60003f05270 */
[----:B------:R-:W-:Y:S02]  /*a4b0*/  @!UPT UIADD3 URZ, UPT, UPT, URZ, URZ, URZ ;  /* 0x000000fffffff290 */ /* 0x000fe4000fffe0ff */
[----:B------:R2:W4:Y:S04]  /*a4c0*/  @P0 LDS.128 R56, [R3] ;  /* 0x0000000003380984 */ /* 0x0005280000000c00 */
[----:B------:R2:W1:Y:S04]  /*a4d0*/  @P0 LDS.128 R52, [R2+0x10] ;  /* 0x0000100002340984 */ /* 0x0004680000000c00 */
[----:B------:R2:W1:Y:S04]  /*a4e0*/  @P0 LDS.128 R48, [R0+0x20] ;  /* 0x0000200000300984 */ /* 0x0004680000000c00 */
[----:B------:R2:W1:Y:S02]  /*a4f0*/  @P0 LDS.128 R44, [R88+0x30] ;  /* 0x00003000582c0984 */ /* 0x0004640000000c00 */
.L_x_153:
[----:B------:R-:W-:Y:S05]  /*a500*/  BSYNC B1 ;  /* 0x0000000000017941 */ /* 0x000fea0003800000 */
.L_x_152:
        /* <DEDUP_REMOVED lines=21> */
.L_x_157:
[----:B------:R-:W-:Y:S01]  /*a660*/  ISETP.NE.AND P0, PT, R81, RZ, PT ;  /* 0x000000ff5100720c */ /* 0x000fe20003f05270 */
[----:B------:R-:W-:Y:S05]  /*a670*/  WARPSYNC.ALL ;  /* 0x0000000000007948 */ /* 0x000fea0003800000 */
[----:B------:R-:W-:Y:S01]  /*a680*/  R2UR UR4, R34 ;  /* 0x00000000220472ca */ /* 0x000fe200000e0000 */
[----:B------:R-:W-:Y:S01]  /*a690*/  BSSY.RECONVERGENT B0, `(.L_x_158) ;  /* 0x000005c000007945 */ /* 0x000fe20003800200 */
[----:B------:R-:W-:Y:S02]  /*a6a0*/  R2UR UR5, R87 ;  /* 0x00000000570572ca */ /* 0x000fe400000e0000 */
[----:B----4-:R-:W-:Y:S02]  /*a6b0*/  LOP3.LUT R0, R56, 0xffffe000, RZ, 0xc0, !PT ;  /* 0xffffe00038007812 */ /* 0x010fe400078ec0ff */
[----:B------:R-:W-:Y:S02]  /*a6c0*/  LOP3.LUT R2, R57, 0xffffe000, RZ, 0xc0, !PT ;  /* 0xffffe00039027812 */ /* 0x000fe400078ec0ff */
[----:B------:R-:W-:Y:S02]  /*a6d0*/  LOP3.LUT R3, R58, 0xffffe000, RZ, 0xc0, !PT ;  /* 0xffffe0003a037812 */ /* 0x000fe400078ec0ff */
[----:B------:R-:W-:Y:S02]  /*a6e0*/  LOP3.LUT R20, R59, 0xffffe000, RZ, 0xc0, !PT ;  /* 0xffffe0003b147812 */ /* 0x000fe400078ec0ff */
[----:B-1----:R-:W-:Y:S01]  /*a6f0*/  LOP3.LUT R21, R52, 0xffffe000, RZ, 0xc0, !PT ;  /* 0xffffe00034157812 */ /* 0x002fe200078ec0ff */
[----:B------:R-:W1:Y:S01]  /*a700*/  LDTM.x16 R4, tmem[UR4+0x70] ;  /* 0x00007004000479ee */ /* 0x000e620008240000 */
[----:B------:R-:W-:Y:S01]  /*a710*/  LOP3.LUT R36, R53, 0xffffe000, RZ, 0xc0, !PT ;  /* 0xffffe00035247812 */ /* 0x000fe200078ec0ff */
[----:B------:R-:W-:Y:S01]  /*a720*/  UIADD3 UR5, UPT, UPT, UR5, 0xc0, URZ ;  /* 0x000000c005057890 */ /* 0x000fe2000fffe0ff */
[----:B------:R-:W-:Y:S01]  /*a730*/  LOP3.LUT R37, R54, 0xffffe000, RZ, 0xc0, !PT ;  /* 0xffffe00036257812 */ /* 0x000fe200078ec0ff */
[----:B------:R-:W-:Y:S01]  /*a740*/  NOP ;  /* 0x0000000000007918 */ /* 0x000fe20000000000 */
[----:B------:R-:W-:Y:S01]  /*a750*/  LOP3.LUT R38, R55, 0xffffe000, RZ, 0xc0, !PT ;  /* 0xffffe00037267812 */ /* 0x000fe200078ec0ff */
[----:B------:R-:W-:Y:S01]  /*a760*/  UPRMT UR5, UR37, 0x654, UR5 ;  /* 0x0000065425057896 */ /* 0x000fe20008000005 */
[----:B------:R-:W-:Y:S02]  /*a770*/  LOP3.LUT R39, R48, 0xffffe000, RZ, 0xc0, !PT ;  /* 0xffffe00030277812 */ /* 0x000fe400078ec0ff */
[----:B------:R-:W-:Y:S02]  /*a780*/  LOP3.LUT R40, R49, 0xffffe000, RZ, 0xc0, !PT ;  /* 0xffffe00031287812 */ /* 0x000fe400078ec0ff */
[----:B------:R-:W-:Y:S02]  /*a790*/  LOP3.LUT R41, R50, 0xffffe000, RZ, 0xc0, !PT ;  /* 0xffffe00032297812 */ /* 0x000fe400078ec0ff */
[----:B------:R-:W-:Y:S02]  /*a7a0*/  LOP3.LUT R42, R51, 0xffffe000, RZ, 0xc0, !PT ;  /* 0xffffe000332a7812 */ /* 0x000fe400078ec0ff */
[----:B-1----:R-:W-:Y:S01]  /*a7b0*/  SYNCS.ARRIVE.TRANS64.RED.A1T0 RZ, [UR5], RZ ;  /* 0x000000ffffff79a7 */ /* 0x002fe20008100405 */
[----:B------:R-:W-:Y:S02]  /*a7c0*/  LOP3.LUT R43, R44, 0xffffe000, RZ, 0xc0, !PT ;  /* 0xffffe0002c2b7812 */ /* 0x000fe400078ec0ff */
[----:B------:R-:W-:Y:S02]  /*a7d0*/  LOP3.LUT R44, R45, 0xffffe000, RZ, 0xc0, !PT ;  /* 0xffffe0002d2c7812 */ /* 0x000fe400078ec0ff */
[----:B------:R-:W-:Y:S02]  /*a7e0*/  LOP3.LUT R45, R46, 0xffffe000, RZ, 0xc0, !PT ;  /* 0xffffe0002e2d7812 */ /* 0x000fe400078ec0ff */
[----:B------:R-:W-:Y:S01]  /*a7f0*/  LOP3.LUT R46, R47, 0xffffe000, RZ, 0xc0, !PT ;  /* 0xffffe0002f2e7812 */ /* 0x000fe200078ec0ff */
[C---:B------:R-:W-:Y:S01]  /*a800*/  FMUL R4, R32.reuse, R4 ;  /* 0x0000000420047220 */ /* 0x040fe20000400000 */
[C---:B------:R-:W-:Y:S01]  /*a810*/  FMUL R5, R32.reuse, R5 ;  /* 0x0000000520057220 */ /* 0x040fe20000400000 */
[C---:B------:R-:W-:Y:S01]  /*a820*/  FMUL R6, R32.reuse, R6 ;  /* 0x0000000620067220 */ /* 0x040fe20000400000 */
[C---:B------:R-:W-:Y:S01]  /*a830*/  FMUL R7, R32.reuse, R7 ;  /* 0x0000000720077220 */ /* 0x040fe20000400000 */
[C---:B------:R-:W-:Y:S01]  /*a840*/  FFMA R4, R35.reuse, R0, R4 ;  /* 0x0000000023047223 */ /* 0x040fe20000000004 */
[C---:B------:R-:W-:Y:S01]  /*a850*/  FFMA R5, R35.reuse, R2, R5 ;  /* 0x0000000223057223 */ /* 0x040fe20000000005 */
[C---:B------:R-:W-:Y:S01]  /*a860*/  FFMA R6, R35.reuse, R3, R6 ;  /* 0x0000000323067223 */ /* 0x040fe20000000006 */
[C---:B------:R-:W-:Y:S01]  /*a870*/  FFMA R7, R35.reuse, R20, R7 ;  /* 0x0000001423077223 */ /* 0x040fe20000000007 */
[C---:B------:R-:W-:Y:S01]  /*a880*/  FMUL R8, R32.reuse, R8 ;  /* 0x0000000820087220 */ /* 0x040fe20000400000 */
        /* <DEDUP_REMOVED lines=9> */
[----:B------:R-:W-:Y:S01]  /*a920*/  F2FP.TF32.F32.PACK_B R7, R7 ;  /* 0x00000007ff07723e */ /* 0x000fe200024050ff */
[C---:B------:R-:W-:Y:S01]  /*a930*/  FFMA R11, R35.reuse, R38, R11 ;  /* 0x00000026230b7223 */ /* 0x040fe2000000000b */
[C---:B------:R-:W-:Y:S01]  /*a940*/  FMUL R12, R32.reuse, R12 ;  /* 0x0000000c200c7220 */ /* 0x040fe20000400000 */
[----:B------:R-:W-:Y:S01]  /*a950*/  F2FP.TF32.F32.PACK_B R8, R8 ;  /* 0x00000008ff08723e */ /* 0x000fe200024050ff */
[C---:B------:R-:W-:Y:S01]  /*a960*/  FMUL R13, R32.reuse, R13 ;  /* 0x0000000d200d7220 */ /* 0x040fe20000400000 */
[----:B------:R1:W-:Y:S01]  /*a970*/  STS.128 [R79+0x6000], R4 ;  /* 0x006000044f007388 */ /* 0x0003e20000000c00 */
        /* <DEDUP_REMOVED lines=8> */
[C---:B------:R-:W-:Y:S01]  /*aa00*/  FFMA R15, R35.reuse, R42, R15 ;  /* 0x0000002a230f7223 */ /* 0x040fe2000000000f */
[C---:B------:R-:W-:Y:S01]  /*aa10*/  FMUL R16, R32.reuse, R16 ;  /* 0x0000001020107220 */ /* 0x040fe20000400000 */
[----:B------:R-:W-:Y:S01]  /*aa20*/  F2FP.TF32.F32.PACK_B R12, R12 ;  /* 0x0000000cff0c723e */ /* 0x000fe200024050ff */
[----:B------:R1:W-:Y:S01]  /*aa30*/  STS.128 [R78+0x6010], R8 ;  /* 0x006010084e007388 */ /* 0x0003e20000000c00 */
[C---:B------:R-:W-:Y:S01]  /*aa40*/  FMUL R17, R32.reuse, R17 ;  /* 0x0000001120117220 */ /* 0x040fe20000400000 */
[C---:B------:R-:W-:Y:S01]  /*aa50*/  FMUL R18, R32.reuse, R18 ;  /* 0x0000001220127220 */ /* 0x040fe20000400000 */
[----:B------:R-:W-:Y:S01]  /*aa60*/  FMUL R19, R32, R19 ;  /* 0x0000001320137220 */ /* 0x000fe20000400000 */
[----:B------:R-:W-:Y:S01]  /*aa70*/  F2FP.TF32.F32.PACK_B R13, R13 ;  /* 0x0000000dff0d723e */ /* 0x000fe200024050ff */
[C---:B------:R-:W-:Y:S01]  /*aa80*/  FFMA R16, R35.reuse, R43, R16 ;  /* 0x0000002b23107223 */ /* 0x040fe20000000010 */
[----:B------:R-:W-:Y:S01]  /*aa90*/  F2FP.TF32.F32.PACK_B R14, R14 ;  /* 0x0000000eff0e723e */ /* 0x000fe200024050ff */
[C---:B------:R-:W-:Y:S01]  /*aaa0*/  FFMA R17, R35.reuse, R44, R17 ;  /* 0x0000002c23117223 */ /* 0x040fe20000000011 */
[----:B------:R-:W-:Y:S01]  /*aab0*/  F2FP.TF32.F32.PACK_B R15, R15 ;  /* 0x0000000fff0f723e */ /* 0x000fe200024050ff */
[C---:B------:R-:W-:Y:S01]  /*aac0*/  FFMA R18, R35.reuse, R45, R18 ;  /* 0x0000002d23127223 */ /* 0x040fe20000000012 */
[----:B------:R-:W-:Y:S01]  /*aad0*/  FFMA R19, R35, R46, R19 ;  /* 0x0000002e23137223 */ /* 0x000fe20000000013 */
[----:B------:R-:W-:Y:S02]  /*aae0*/  F2FP.TF32.F32.PACK_B R16, R16 ;  /* 0x00000010ff10723e */ /* 0x000fe400024050ff */
[----:B------:R1:W-:Y:S01]  /*aaf0*/  STS.128 [R77+0x6020], R12 ;  /* 0x0060200c4d007388 */ /* 0x0003e20000000c00 */
[----:B------:R-:W-:Y:S02]  /*ab00*/  F2FP.TF32.F32.PACK_B R17, R17 ;  /* 0x00000011ff11723e */ /* 0x000fe400024050ff */
        /* <DEDUP_REMOVED lines=20> */
.L_x_159:
[----:B------:R-:W-:Y:S05]  /*ac50*/  BSYNC.RECONVERGENT B0 ;  /* 0x0000000000007941 */ /* 0x000fea0003800200 */
.L_x_158:
[----:B------:R-:W-:Y:S01]  /*ac60*/  BAR.SYNC.DEFER_BLOCKING 0x1, 0x80 ;  /* 0x0042000000007b1d */ /* 0x000fe20000010000 */
[----:B------:R-:W-:Y:S01]  /*ac70*/  UISETP.NE.AND UP0, UPT, UR49, -0x8, UPT ;  /* 0xfffffff83100788c */ /* 0x000fe2000bf05270 */
[----:B------:R-:W-:Y:S08]  /*ac80*/  IADD3 R0, PT, PT, R30, 0x1, RZ ;  /* 0x000000011e007810 */ /* 0x000ff00007ffe0ff */
[----:B------:R-:W-:Y:S05]  /*ac90*/  BRA.U !UP0, `(.L_x_160) ;  /* 0x0000000108287547 */ /* 0x000fea000b800000 */
[----:B------:R-:W-:Y:S01]  /*aca0*/  ISETP.NE.AND P0, PT, R86, RZ, PT ;  /* 0x000000ff5600720c */ /* 0x000fe20003f05270 */
[----:B------:R-:W-:Y:S01]  /*acb0*/  IMAD.U32 R3, RZ, RZ, UR51 ;  /* 0x00000033ff037e24 */ /* 0x000fe2000f8e00ff */
[----:B------:R-:W-:Y:S01]  /*acc0*/  UIADD3 UR51, UPT, UPT, UR51, 0x1, URZ ;  /* 0x0000000133337890 */ /* 0x000fe2000fffe0ff */
[----:B------:R-:W-:Y:S03]  /*acd0*/  IMAD.U32 R2, RZ, RZ, UR37 ;  /* 0x00000025ff027e24 */ /* 0x000fe6000f8e00ff */
[----:B------:R-:W-:Y:S04]  /*ace0*/  UISETP.NE.AND UP0, UPT, UR51, 0x4, UPT ;  /* 0x000000043300788c */ /* 0x000fe8000bf05270 */
[----:B------:R-:W-:Y:S03]  /*acf0*/  USEL UR51, UR51, URZ, UP0 ;  /* 0x000000ff33337287 */ /* 0x000fe60008000000 */
[----:B------:R-:W-:Y:S05]  /*ad00*/  @P0 LEA R3, R3, UR48, 0x3 ;  /* 0x0000003003030c11 */ /* 0x000fea000f8e18ff */
[----:B------:R-:W-:Y:S05]  /*ad10*/  @P0 VIADD R3, R3, 0x50 ;  /* 0x0000005003030836 */ /* 0x000fea0000000000 */
[----:B------:R-:W-:Y:S04]  /*ad20*/  @P0 PRMT R2, R2, 0x654, R3 ;  /* 0x0000065402020816 */ /* 0x000fe80000000003 */
[----:B------:R2:W-:Y:S03]  /*ad30*/  @P0 SYNCS.ARRIVE.TRANS64.RED.A1T0 RZ, [R2+URZ], RZ ;  /* 0x000000ff02ff09a7 */ /* 0x0005e600081004ff */
.L_x_160:
[----:B------:R-:W-:Y:S01]  /*ad40*/  ISETP.NE.AND P2, PT, R82, RZ, PT ;  /* 0x000000ff5200720c */ /* 0x000fe20003f45270 */
[----:B------:R-:W-:Y:S01]  /*ad50*/  UIADD3 UR49, UPT, UPT, UR49, 0x8, URZ ;  /* 0x0000000831317890 */ /* 0x000fe2000fffe0ff */
[----:B------:R-:W-:Y:S01]  /*ad60*/  ISETP.NE.AND P0, PT, R84, 0x2, PT ;  /* 0x000000025400780c */ /* 0x000fe20003f05270 */
[----:B------:R-:W-:Y:S01]  /*ad70*/  IMAD.IADD R20, R29, 0x1, R66 ;  /* 0x000000011d147824 */ /* 0x000fe200078e0242 */
[----:B------:R-:W-:Y:S01]  /*ad80*/  ISETP.NE.AND P1, PT, R0, 0x4, PT ;  /* 0x000000040000780c */ /* 0x000fe20003f25270 */
[----:B------:R-:W-:Y:S01]  /*ad90*/  IMAD.IADD R21, R31, 0x1, R68 ;  /* 0x000000011f157824 */ /* 0x000fe200078e0244 */
[----:B--2---:R-:W-:Y:S02]  /*ada0*/  SEL R2, RZ, 0x1, P0 ;  /* 0x00000001ff027807 */ /* 0x004fe40000000000 */
[----:B------:R-:W-:Y:S02]  /*adb0*/  SEL R3, RZ, 0x1, P1 ;  /* 0x00000001ff037807 */ /* 0x000fe40000800000 */
[----:B------:R-:W-:Y:S02]  /*adc0*/  LOP3.LUT R75, R75, R2, RZ, 0x3c, !PT ;  /* 0x000000024b4b7212 */ /* 0x000fe400078e3cff */
[----:B------:R-:W-:Y:S02]  /*add0*/  LOP3.LUT R76, R76, R3, RZ, 0x3c, !PT ;  /* 0x000000034c4c7212 */ /* 0x000fe400078e3cff */
[----:B------:R-:W-:Y:S02]  /*ade0*/  @P2 R2UR UR36, R74 ;  /* 0x000000004a2422ca */ /* 0x000fe400000e0000 */
[----:B------:R-:W-:Y:S02]  /*adf0*/  SEL R84, R84, RZ, P0 ;  /* 0x000000ff54547207 */ /* 0x000fe40000000000 */
[----:B------:R-:W-:Y:S01]  /*ae00*/  SEL R30, R0, RZ, P1 ;  /* 0x000000ff001e7207 */ /* 0x000fe20000800000 */
[----:B------:R-:W-:Y:S10]  /*ae10*/  @P2 BRA `(.L_x_161) ;  /* 0xffffffa400a82947 */ /* 0x000ff4000383ffff */
[----:B------:R-:W-:-:S09]  /*ae20*/  UISETP.NE.AND UP0, UPT, UR50, URZ, UPT ;  /* 0x000000ff3200728c */ /* 0x000fd2000bf05270 */
[----:B------:R-:W-:Y:S05]  /*ae30*/  BRA.U !UP0, `(.L_x_162) ;  /* 0x0000000108487547 */ /* 0x000fea000b800000 */
[----:B------:R-:W2:Y:S02]  /*ae40*/  LDCU.64 UR4, c[0x0][0x890] ;  /* 0x00011200ff0477ac */ /* 0x000ea40008000a00 */
[----:B--2---:R-:W-:-:S04]  /*ae50*/  UISETP.NE.U32.AND UP0, UPT, UR4, URZ, UPT ;  /* 0x000000ff0400728c */ /* 0x004fc8000bf05070 */
[----:B------:R-:W-:-:S09]  /*ae60*/  UISETP.NE.AND.EX UP0, UPT, UR5, URZ, UPT, UP0 ;  /* 0x000000ff0500728c */ /* 0x000fd2000bf05300 */
[----:B------:R-:W-:Y:S05]  /*ae70*/  BRA.U UP0, `(.L_x_163) ;  /* 0x00000001000c7547 */ /* 0x000fea000b800000 */
[----:B------:R-:W-:-:S13]  /*ae80*/  FSETP.NEU.AND P0, PT, R35, RZ, PT ;  /* 0x000000ff2300720b */ /* 0x000fda0003f0d000 */
[----:B------:R-:W-:Y:S05]  /*ae90*/  @!P0 EXIT ;  /* 0x000000000000894d */ /* 0x000fea0003800000 */
[----:B------:R-:W-:Y:S05]  /*aea0*/  BRA `(.L_x_162) ;  /* 0x00000000002c7947 */ /* 0x000fea0003800000 */
.L_x_163:
[----:B------:R-:W-:Y:S01]  /*aeb0*/  ISETP.NE.AND P0, PT, R83, RZ, PT ;  /* 0x000000ff5300720c */ /* 0x000fe20003f05270 */
[----:B------:R-:W-:-:S12]  /*aec0*/  BSSY.RECONVERGENT B0, `(.L_x_162) ;  /* 0x0000009000007945 */ /* 0x000fd80003800200 */
[----:B------:R-:W-:Y:S05]  /*aed0*/  @P0 BRA `(.L_x_164) ;  /* 0x0000000000140947 */ /* 0x000fea0003800000 */
[----:B------:R-:W2:Y:S02]  /*aee0*/  LDCU.64 UR4, c[0x0][0x888] ;  /* 0x00011100ff0477ac */ /* 0x000ea40008000a00 */
[----:B--2---:R-:W-:-:S04]  /*aef0*/  ISETP.NE.U32.AND P0, PT, RZ, UR4, PT ;  /* 0x00000004ff007c0c */ /* 0x004fc8000bf05070 */
[----:B------:R-:W-:-:S13]  /*af00*/  ISETP.NE.AND.EX P0, PT, RZ, UR5, PT, P0 ;  /* 0x00000005ff007c0c */ /* 0x000fda000bf05300 */
[----:B------:R-:W-:Y:S05]  /*af10*/  @!P0 EXIT ;  /* 0x000000000000894d */ /* 0x000fea0003800000 */
[----:B------:R-:W-:Y:S05]  /*af20*/  BRA `(.L_x_165) ;  /* 0x0000000000087947 */ /* 0x000fea0003800000 */
.L_x_164:
[----:B------:R-:W-:-:S13]  /*af30*/  FSETP.NEU.AND P0, PT, R35, RZ, PT ;  /* 0x000000ff2300720b */ /* 0x000fda0003f0d000 */
[----:B------:R-:W-:Y:S05]  /*af40*/  @!P0 EXIT ;  /* 0x000000000000894d */ /* 0x000fea0003800000 */
.L_x_165:
[----:B------:R-:W-:Y:S05]  /*af50*/  BSYNC.RECONVERGENT B0 ;  /* 0x0000000000007941 */ /* 0x000fea0003800200 */
.L_x_162:
[----:B------:R-:W-:Y:S01]  /*af60*/  ULEA UR4, UR51, UR48, 0x3 ;  /* 0x0000003033047291 */ /* 0x000fe2000f8e18ff */
[----:B------:R-:W-:-:S04]  /*af70*/  DEPBAR.LE SB0, 0x0 ;  /* 0x000080000000791a */ /* 0x000fc80000000000 */
[----:B------:R-:W-:-:S04]  /*af80*/  UIADD3 UR4, UPT, UPT, UR4, 0x50, URZ ;  /* 0x0000005004047890 */ /* 0x000fc8000fffe0ff */
[----:B------:R-:W-:-:S09]  /*af90*/  UPRMT UR4, UR37, 0x654, UR4 ;  /* 0x0000065425047896 */ /* 0x000fd20008000004 */
[----:B------:R-:W-:Y:S01]  /*afa0*/  SYNCS.ARRIVE.TRANS64.RED.A1T0 RZ, [UR4], RZ ;  /* 0x000000ffffff79a7 */ /* 0x000fe20008100404 */
[----:B------:R-:W-:Y:S05]  /*afb0*/  EXIT ;  /* 0x000000000000794d */ /* 0x000fea0003800000 */
.L_x_19:
[----:B--2---:R2:W1:Y:S02]  /*afc0*/  SYNCS.PHASECHK.TRANS64.TRYWAIT P0, [R3+URZ+0xf0], R2 ;  /* 0x0000f002030075a7 */ /* 0x00446400080011ff */
[----:B-1----:R-:W-:Y:S05]  /*afd0*/  @!P0 NANOSLEEP.SYNCS 0x989680 ;  /* 0x009896800000895d */ /* 0x002fea0003900000 */
[----:B------:R-:W1:Y:S02]  /*afe0*/  @!P0 SYNCS.PHASECHK.TRANS64 P0, [R3+URZ+0xf0], R2 ;  /* 0x0000f002030085a7 */ /* 0x000e6400080010ff */
[----:B-1----:R-:W-:Y:S05]  /*aff0*/  @!P0 BRA `(.L_x_19) ;  /* 0xfffffffc00f08947 */ /* 0x002fea000383ffff */
[----:B------:R-:W-:Y:S05]  /*b000*/  BRA `(.L_x_166) ;  /* 0xffffff6400707947 */ /* 0x000fea000383ffff */
.L_x_22:
[----:B-1----:R-:W-:-:S07]  /*b010*/  MOV R2, UR33 ;  /* 0x0000002100027c02 */ /* 0x002fce0008000f00 */
.L_x_167:
[----:B-1----:R1:W2:Y:S02]  /*b020*/  SYNCS.PHASECHK.TRANS64.TRYWAIT P0, [R2+URZ+0x18], R5 ;  /* 0x00001805020075a7 */ /* 0x0022a400080011ff */
[----:B--2---:R-:W-:Y:S05]  /*b030*/  @!P0 NANOSLEEP.SYNCS 0x989680 ;  /* 0x009896800000895d */ /* 0x004fea0003900000 */
[----:B------:R-:W2:Y:S02]  /*b040*/  @!P0 SYNCS.PHASECHK.TRANS64 P0, [R2+URZ+0x18], R5 ;  /* 0x00001805020085a7 */ /* 0x000ea400080010ff */
[----:B--2---:R-:W-:Y:S05]  /*b050*/  @!P0 BRA `(.L_x_167) ;  /* 0xfffffffc00f08947 */ /* 0x004fea000383ffff */
[----:B------:R-:W-:Y:S05]  /*b060*/  BRA `(.L_x_21) ;  /* 0xffffff6400c07947 */ /* 0x000fea000383ffff */
.L_x_28:
[----:B-1----:R-:W-:-:S07]  /*b070*/  MOV R2, UR33 ;  /* 0x0000002100027c02 */ /* 0x002fce0008000f00 */
.L_x_168:
[----:B-1----:R1:W2:Y:S02]  /*b080*/  SYNCS.PHASECHK.TRANS64.TRYWAIT P0, [R2+URZ+0x18], R5 ;  /* 0x00001805020075a7 */ /* 0x0022a400080011ff */
[----:B--2---:R-:W-:Y:S05]  /*b090*/  @!P0 NANOSLEEP.SYNCS 0x989680 ;  /* 0x009896800000895d */ /* 0x004fea0003900000 */
[----:B------:R-:W2:Y:S02]  /*b0a0*/  @!P0 SYNCS.PHASECHK.TRANS64 P0, [R2+URZ+0x18], R5 ;  /* 0x00001805020085a7 */ /* 0x000ea400080010ff */
[----:B--2---:R-:W-:Y:S05]  /*b0b0*/  @!P0 BRA `(.L_x_168) ;  /* 0xfffffffc00f08947 */ /* 0x004fea000383ffff */
[----:B------:R-:W-:Y:S05]  /*b0c0*/  BRA `(.L_x_27) ;  /* 0xffffff6800947947 */ /* 0x000fea000383ffff */
.L_x_32:
[----:B-1----:R1:W2:Y:S02]  /*b0d0*/  SYNCS.PHASECHK.TRANS64.TRYWAIT P0, [R2+URZ+0x80], R3 ;  /* 0x00008003020075a7 */ /* 0x0022a400080011ff */
[----:B--2---:R-:W-:Y:S05]  /*b0e0*/  @!P0 NANOSLEEP.SYNCS 0x989680 ;  /* 0x009896800000895d */ /* 0x004fea0003900000 */
[----:B------:R-:W2:Y:S02]  /*b0f0*/  @!P0 SYNCS.PHASECHK.TRANS64 P0, [R2+URZ+0x80], R3 ;  /* 0x00008003020085a7 */ /* 0x000ea400080010ff */
[----:B--2---:R-:W-:Y:S05]  /*b100*/  @!P0 BRA `(.L_x_32) ;  /* 0xfffffffc00f08947 */ /* 0x004fea000383ffff */
[----:B------:R-:W-:Y:S05]  /*b110*/  BRA `(.L_x_169) ;  /* 0xffffff6c00487947 */ /* 0x000fea000383ffff */
.L_x_36:
[----:B----4-:R-:W-:-:S07]  /*b120*/  MOV R0, UR5 ;  /* 0x0000000500007c02 */ /* 0x010fce0008000f00 */
.L_x_170:
[----:B-1----:R1:W2:Y:S02]  /*b130*/  SYNCS.PHASECHK.TRANS64.TRYWAIT P0, [R0+URZ], R3 ;  /* 0x00000003000075a7 */ /* 0x0022a400080011ff */
[----:B--2---:R-:W-:Y:S05]  /*b140*/  @!P0 NANOSLEEP.SYNCS 0x989680 ;  /* 0x009896800000895d */ /* 0x004fea0003900000 */
[----:B------:R-:W2:Y:S02]  /*b150*/  @!P0 SYNCS.PHASECHK.TRANS64 P0, [R0+URZ], R3 ;  /* 0x00000003000085a7 */ /* 0x000ea400080010ff */
[----:B--2---:R-:W-:Y:S05]  /*b160*/  @!P0 BRA `(.L_x_170) ;  /* 0xfffffffc00f08947 */ /* 0x004fea000383ffff */
[----:B------:R-:W-:Y:S05]  /*b170*/  BRA `(.L_x_171) ;  /* 0xffffff7000b87947 */ /* 0x000fea000383ffff */
.L_x_37:
[----:B----4-:R-:W-:-:S07]  /*b180*/  MOV R0, UR5 ;  /* 0x0000000500007c02 */ /* 0x010fce0008000f00 */
.L_x_172:
[----:B-1----:R1:W2:Y:S02]  /*b190*/  SYNCS.PHASECHK.TRANS64.TRYWAIT P0, [R0+URZ], R3 ;  /* 0x00000003000075a7 */ /* 0x0022a400080011ff */
[----:B--2---:R-:W-:Y:S05]  /*b1a0*/  @!P0 NANOSLEEP.SYNCS 0x989680 ;  /* 0x009896800000895d */ /* 0x004fea0003900000 */
[----:B------:R-:W2:Y:S02]  /*b1b0*/  @!P0 SYNCS.PHASECHK.TRANS64 P0, [R0+URZ], R3 ;  /* 0x00000003000085a7 */ /* 0x000ea400080010ff */
[----:B--2---:R-:W-:Y:S05]  /*b1c0*/  @!P0 BRA `(.L_x_172) ;  /* 0xfffffffc00f08947 */ /* 0x004fea000383ffff */
[----:B------:R-:W-:Y:S05]  /*b1d0*/  BRA `(.L_x_173) ;  /* 0xffffff7000c47947 */ /* 0x000fea000383ffff */
.L_x_40:
[----:B-1----:R1:W2:Y:S02]  /*b1e0*/  SYNCS.PHASECHK.TRANS64.TRYWAIT P0, [R0+URZ+0xe0], R5 ;  /* 0x0000e005000075a7 */ /* 0x0022a400080011ff */
[----:B--2---:R-:W-:Y:S05]  /*b1f0*/  @!P0 NANOSLEEP.SYNCS 0x989680 ;  /* 0x009896800000895d */ /* 0x004fea0003900000 */
[----:B------:R-:W2:Y:S02]  /*b200*/  @!P0 SYNCS.PHASECHK.TRANS64 P0, [R0+URZ+0xe0], R5 ;  /* 0x0000e005000085a7 */ /* 0x000ea400080010ff */
[----:B--2---:R-:W-:Y:S05]  /*b210*/  @!P0 BRA `(.L_x_40) ;  /* 0xfffffffc00f08947 */ /* 0x004fea000383ffff */
[----:B------:R-:W-:Y:S05]  /*b220*/  BRA `(.L_x_174) ;  /* 0xffffff7400207947 */ /* 0x000fea000383ffff */
.L_x_41:
[----:B------:R-:W-:-:S07]  /*b230*/  MOV R0, UR5 ;  /* 0x0000000500007c02 */ /* 0x000fce0008000f00 */
.L_x_175:
[----:B-1----:R1:W2:Y:S02]  /*b240*/  SYNCS.PHASECHK.TRANS64.TRYWAIT P0, [R0+URZ+0x90], R5 ;  /* 0x00009005000075a7 */ /* 0x0022a400080011ff */
[----:B--2---:R-:W-:Y:S05]  /*b250*/  @!P0 NANOSLEEP.SYNCS 0x989680 ;  /* 0x009896800000895d */ /* 0x004fea0003900000 */
[----:B------:R-:W2:Y:S02]  /*b260*/  @!P0 SYNCS.PHASECHK.TRANS64 P0, [R0+URZ+0x90], R5 ;  /* 0x00009005000085a7 */ /* 0x000ea400080010ff */
[----:B--2---:R-:W-:Y:S05]  /*b270*/  @!P0 BRA `(.L_x_175) ;  /* 0xfffffffc00f08947 */ /* 0x004fea000383ffff */
[----:B------:R-:W-:Y:S05]  /*b280*/  BRA `(.L_x_176) ;  /* 0xffffff7400307947 */ /* 0x000fea000383ffff */
.L_x_42:
[----:B-1----:R1:W2:Y:S02]  /*b290*/  SYNCS.PHASECHK.TRANS64.TRYWAIT P1, [R0+URZ+0x80], R5 ;  /* 0x00008005000075a7 */ /* 0x0022a400080211ff */
[----:B--2---:R-:W-:Y:S05]  /*b2a0*/  @!P1 NANOSLEEP.SYNCS 0x989680 ;  /* 0x009896800000995d */ /* 0x004fea0003900000 */
[----:B------:R-:W2:Y:S02]  /*b2b0*/  @!P1 SYNCS.PHASECHK.TRANS64 P1, [R0+URZ+0x80], R5 ;  /* 0x00008005000095a7 */ /* 0x000ea400080210ff */
[----:B--2---:R-:W-:Y:S05]  /*b2c0*/  @!P1 BRA `(.L_x_42) ;  /* 0xfffffffc00f09947 */ /* 0x004fea000383ffff */
[----:B------:R-:W-:Y:S05]  /*b2d0*/  BRA `(.L_x_177) ;  /* 0xffffff7400607947 */ /* 0x000fea000383ffff */
.L_x_45:
[----:B------:R-:W-:-:S07]  /*b2e0*/  MOV R0, UR5 ;  /* 0x0000000500007c02 */ /* 0x000fce0008000f00 */
.L_x_178:
[----:B-1----:R1:W2:Y:S02]  /*b2f0*/  SYNCS.PHASECHK.TRANS64.TRYWAIT P0, [R0+URZ+0x90], R3 ;  /* 0x00009003000075a7 */ /* 0x0022a400080011ff */
[----:B--2---:R-:W-:Y:S05]  /*b300*/  @!P0 NANOSLEEP.SYNCS 0x989680 ;  /* 0x009896800000895d */ /* 0x004fea0003900000 */
[----:B------:R-:W2:Y:S02]  /*b310*/  @!P0 SYNCS.PHASECHK.TRANS64 P0, [R0+URZ+0x90], R3 ;  /* 0x00009003000085a7 */ /* 0x000ea400080010ff */
[----:B--2---:R-:W-:Y:S05]  /*b320*/  @!P0 BRA `(.L_x_178) ;  /* 0xfffffffc00f08947 */ /* 0x004fea000383ffff */
[----:B------:R-:W-:Y:S05]  /*b330*/  BRA `(.L_x_44) ;  /* 0xffffff7400b47947 */ /* 0x000fea000383ffff */
.L_x_52:
[----:B-1----:R1:W2:Y:S02]  /*b340*/  SYNCS.PHASECHK.TRANS64.TRYWAIT P1, [R0+URZ+0x80], R5 ;  /* 0x00008005000075a7 */ /* 0x0022a400080211ff */
[----:B--2---:R-:W-:Y:S05]  /*b350*/  @!P1 NANOSLEEP.SYNCS 0x989680 ;  /* 0x009896800000995d */ /* 0x004fea0003900000 */
[----:B------:R-:W2:Y:S02]  /*b360*/  @!P1 SYNCS.PHASECHK.TRANS64 P1, [R0+URZ+0x80], R5 ;  /* 0x00008005000095a7 */ /* 0x000ea400080210ff */
[----:B--2---:R-:W-:Y:S05]  /*b370*/  @!P1 BRA `(.L_x_52) ;  /* 0xfffffffc00f09947 */ /* 0x004fea000383ffff */
[----:B------:R-:W-:Y:S05]  /*b380*/  BRA `(.L_x_179) ;  /* 0xffffff7c00447947 */ /* 0x000fea000383ffff */
.L_x_53:
[----:B------:R-:W-:-:S07]  /*b390*/  MOV R3, UR6 ;  /* 0x0000000600037c02 */ /* 0x000fce0008000f00 */
.L_x_180:
[----:B-1----:R1:W2:Y:S02]  /*b3a0*/  SYNCS.PHASECHK.TRANS64.TRYWAIT P0, [R3+URZ+0xc0], R0 ;  /* 0x0000c000030075a7 */ /* 0x0022a400080011ff */
[----:B--2---:R-:W-:Y:S05]  /*b3b0*/  @!P0 NANOSLEEP.SYNCS 0x989680 ;  /* 0x009896800000895d */ /* 0x004fea0003900000 */
[----:B------:R-:W2:Y:S02]  /*b3c0*/  @!P0 SYNCS.PHASECHK.TRANS64 P0, [R3+URZ+0xc0], R0 ;  /* 0x0000c000030085a7 */ /* 0x000ea400080010ff */
[----:B--2---:R-:W-:Y:S05]  /*b3d0*/  @!P0 BRA `(.L_x_180) ;  /* 0xfffffffc00f08947 */ /* 0x004fea000383ffff */
[----:B------:R-:W-:Y:S05]  /*b3e0*/  BRA `(.L_x_181) ;  /* 0xffffff7c007c7947 */ /* 0x000fea000383ffff */
.L_x_56:
[----:B------:R-:W-:Y:S07]  /*b3f0*/  MOV R0, UR11 ;  /* 0x0000000b00007c02 */ /* 0x000fee0008000f00 */
.L_x_182:
[----:B-1----:R1:W2:Y:S02]  /*b400*/  SYNCS.PHASECHK.TRANS64.TRYWAIT P0, [R0+URZ], R3 ;  /* 0x00000003000075a7 */ /* 0x0022a400080011ff */
[----:B--2---:R-:W-:Y:S05]  /*b410*/  @!P0 NANOSLEEP.SYNCS 0x989680 ;  /* 0x009896800000895d */ /* 0x004fea0003900000 */
[----:B------:R-:W2:Y:S02]  /*b420*/  @!P0 SYNCS.PHASECHK.TRANS64 P0, [R0+URZ], R3 ;  /* 0x00000003000085a7 */ /* 0x000ea400080010ff */
[----:B--2---:R-:W-:Y:S05]  /*b430*/  @!P0 BRA `(.L_x_182) ;  /* 0xfffffffc00f08947 */ /* 0x004fea000383ffff */
[----:B------:R-:W-:Y:S05]  /*b440*/  BRA `(.L_x_55) ;  /* 0xffffff7c00987947 */ /* 0x000fea000383ffff */
.L_x_59:
[----:B------:R-:W-:-:S07]  /*b450*/  MOV R0, UR6 ;  /* 0x0000000600007c02 */ /* 0x000fce0008000f00 */
.L_x_183:
[----:B--2---:R2:W4:Y:S02]  /*b460*/  SYNCS.PHASECHK.TRANS64.TRYWAIT P0, [R0+URZ], R3 ;  /* 0x00000003000075a7 */ /* 0x00452400080011ff */
[----:B----4-:R-:W-:Y:S05]  /*b470*/  @!P0 NANOSLEEP.SYNCS 0x989680 ;  /* 0x009896800000895d */ /* 0x010fea0003900000 */
[----:B------:R-:W4:Y:S02]  /*b480*/  @!P0 SYNCS.PHASECHK.TRANS64 P0, [R0+URZ], R3 ;  /* 0x00000003000085a7 */ /* 0x000f2400080010ff */
[----:B----4-:R-:W-:Y:S05]  /*b490*/  @!P0 BRA `(.L_x_183) ;  /* 0xfffffffc00f08947 */ /* 0x010fea000383ffff */
[----:B------:R-:W-:Y:S05]  /*b4a0*/  BRA `(.L_x_184) ;  /* 0xffffff8000c47947 */ /* 0x000fea000383ffff */
.L_x_60:
[----:B------:R-:W-:-:S07]  /*b4b0*/  MOV R0, UR6 ;  /* 0x0000000600007c02 */ /* 0x000fce0008000f00 */
.L_x_185:
[----:B-1----:R1:W2:Y:S02]  /*b4c0*/  SYNCS.PHASECHK.TRANS64.TRYWAIT P0, [R0+URZ], R3 ;  /* 0x00000003000075a7 */ /* 0x0022a400080011ff */
[----:B--2---:R-:W-:Y:S05]  /*b4d0*/  @!P0 NANOSLEEP.SYNCS 0x989680 ;  /* 0x009896800000895d */ /* 0x004fea0003900000 */
[----:B------:R-:W2:Y:S02]  /*b4e0*/  @!P0 SYNCS.PHASECHK.TRANS64 P0, [R0+URZ], R3 ;  /* 0x00000003000085a7 */ /* 0x000ea400080010ff */
[----:B--2---:R-:W-:Y:S05]  /*b4f0*/  @!P0 BRA `(.L_x_185) ;  /* 0xfffffffc00f08947 */ /* 0x004fea000383ffff */
[----:B------:R-:W-:Y:S05]  /*b500*/  BRA `(.L_x_186) ;  /* 0xffffff8000d07947 */ /* 0x000fea000383ffff */
.L_x_61:
[----:B------:R-:W-:-:S07]  /*b510*/  MOV R0, UR6 ;  /* 0x0000000600007c02 */ /* 0x000fce0008000f00 */
.L_x_187:
[----:B-1----:R1:W2:Y:S02]  /*b520*/  SYNCS.PHASECHK.TRANS64.TRYWAIT P0, [R0+URZ], R3 ;  /* 0x00000003000075a7 */ /* 0x0022a400080011ff */
[----:B--2---:R-:W-:Y:S05]  /*b530*/  @!P0 NANOSLEEP.SYNCS 0x989680 ;  /* 0x009896800000895d */ /* 0x004fea0003900000 */
[----:B------:R-:W2:Y:S02]  /*b540*/  @!P0 SYNCS.PHASECHK.TRANS64 P0, [R0+URZ], R3 ;  /* 0x00000003000085a7 */ /* 0x000ea400080010ff */
[----:B--2---:R-:W-:Y:S05]  /*b550*/  @!P0 BRA `(.L_x_187) ;  /* 0xfffffffc00f08947 */ /* 0x004fea000383ffff */
[----:B------:R-:W-:Y:S05]  /*b560*/  BRA `(.L_x_188) ;  /* 0xffffff8000dc7947 */ /* 0x000fea000383ffff */
.L_x_62:
[----:B------:R-:W-:-:S07]  /*b570*/  MOV R0, UR7 ;  /* 0x0000000700007c02 */ /* 0x000fce0008000f00 */
.L_x_189:
[----:B-1----:R1:W2:Y:S02]  /*b580*/  SYNCS.PHASECHK.TRANS64.TRYWAIT P0, [R0+URZ], R3 ;  /* 0x00000003000075a7 */ /* 0x0022a400080011ff */
[----:B--2---:R-:W-:Y:S05]  /*b590*/  @!P0 NANOSLEEP.SYNCS 0x989680 ;  /* 0x009896800000895d */ /* 0x004fea0003900000 */
[----:B------:R-:W2:Y:S02]  /*b5a0*/  @!P0 SYNCS.PHASECHK.TRANS64 P0, [R0+URZ], R3 ;  /* 0x00000003000085a7 */ /* 0x000ea400080010ff */
[----:B--2---:R-:W-:Y:S05]  /*b5b0*/  @!P0 BRA `(.L_x_189) ;  /* 0xfffffffc00f08947 */ /* 0x004fea000383ffff */
[----:B------:R-:W-:Y:S05]  /*b5c0*/  BRA `(.L_x_190) ;  /* 0xffffff8000e87947 */ /* 0x000fea000383ffff */
.L_x_67:
[----:B--2---:R2:W3:Y:S02]  /*b5d0*/  SYNCS.PHASECHK.TRANS64.TRYWAIT P0, [R0+URZ+0x80], R3 ;  /* 0x00008003000075a7 */ /* 0x0044e400080011ff */
[----:B---3--:R-:W-:Y:S05]  /*b5e0*/  @!P0 NANOSLEEP.SYNCS 0x989680 ;  /* 0x009896800000895d */ /* 0x008fea0003900000 */
[----:B------:R-:W3:Y:S02]  /*b5f0*/  @!P0 SYNCS.PHASECHK.TRANS64 P0, [R0+URZ+0x80], R3 ;  /* 0x00008003000085a7 */ /* 0x000ee400080010ff */
[----:B---3--:R-:W-:Y:S05]  /*b600*/  @!P0 BRA `(.L_x_67) ;  /* 0xfffffffc00f08947 */ /* 0x008fea000383ffff */
[----:B------:R-:W-:Y:S05]  /*b610*/  BRA `(.L_x_191) ;  /* 0xffffff8400ec7947 */ /* 0x000fea000383ffff */
.L_x_70:
[----:B------:R-:W-:Y:S07]  /*b620*/  MOV R0, UR7 ;  /* 0x0000000700007c02 */ /* 0x000fee0008000f00 */
.L_x_192:
[----:B--2---:R2:W3:Y:S02]  /*b630*/  SYNCS.PHASECHK.TRANS64.TRYWAIT P0, [R0+URZ+0x78], R3 ;  /* 0x00007803000075a7 */ /* 0x0044e400080011ff */
[----:B---3--:R-:W-:Y:S05]  /*b640*/  @!P0 NANOSLEEP.SYNCS 0x989680 ;  /* 0x009896800000895d */ /* 0x008fea0003900000 */
[----:B------:R-:W3:Y:S02]  /*b650*/  @!P0 SYNCS.PHASECHK.TRANS64 P0, [R0+URZ+0x78], R3 ;  /* 0x00007803000085a7 */ /* 0x000ee400080010ff */
[----:B---3--:R-:W-:Y:S05]  /*b660*/  @!P0 BRA `(.L_x_192) ;  /* 0xfffffffc00f08947 */ /* 0x008fea000383ffff */
[----:B------:R-:W-:Y:S05]  /*b670*/  BRA `(.L_x_69) ;  /* 0xffffff8800cc7947 */ /* 0x000fea000383ffff */
.L_x_73:
[----:B------:R-:W-:Y:S07]  /*b680*/  MOV R3, UR7 ;  /* 0x0000000700037c02 */ /* 0x000fee0008000f00 */
.L_x_193:
[----:B-1----:R1:W2:Y:S02]  /*b690*/  SYNCS.PHASECHK.TRANS64.TRYWAIT P0, [R3+URZ+0x50], R12 ;  /* 0x0000500c030075a7 */ /* 0x0022a400080011ff */
[----:B--2---:R-:W-:Y:S05]  /*b6a0*/  @!P0 NANOSLEEP.SYNCS 0x989680 ;  /* 0x009896800000895d */ /* 0x004fea0003900000 */
[----:B------:R-:W2:Y:S02]  /*b6b0*/  @!P0 SYNCS.PHASECHK.TRANS64 P0, [R3+URZ+0x50], R12 ;  /* 0x0000500c030085a7 */ /* 0x000ea400080010ff */
[----:B--2---:R-:W-:Y:S05]  /*b6c0*/  @!P0 BRA `(.L_x_193) ;  /* 0xfffffffc00f08947 */ /* 0x004fea000383ffff */
[----:B------:R-:W-:Y:S05]  /*b6d0*/  BRA `(.L_x_194) ;  /* 0xffffff8c00487947 */ /* 0x000fea000383ffff */
.L_x_74:
[----:B-1----:R-:W-:Y:S07]  /*b6e0*/  MOV R3, UR7 ;  /* 0x0000000700037c02 */ /* 0x002fee0008000f00 */
.L_x_195:
[----:B-1----:R1:W2:Y:S02]  /*b6f0*/  SYNCS.PHASECHK.TRANS64.TRYWAIT P0, [R3+URZ+0x58], R12 ;  /* 0x0000580c030075a7 */ /* 0x0022a400080011ff */
[----:B--2---:R-:W-:Y:S05]  /*b700*/  @!P0 NANOSLEEP.SYNCS 0x989680 ;  /* 0x009896800000895d */ /* 0x004fea0003900000 */
[----:B------:R-:W2:Y:S02]  /*b710*/  @!P0 SYNCS.PHASECHK.TRANS64 P0, [R3+URZ+0x58], R12 ;  /* 0x0000580c030085a7 */ /* 0x000ea400080010ff */
[----:B--2---:R-:W-:Y:S05]  /*b720*/  @!P0 BRA `(.L_x_195) ;  /* 0xfffffffc00f08947 */ /* 0x004fea000383ffff */
[----:B------:R-:W-:Y:S05]  /*b730*/  BRA `(.L_x_196) ;  /* 0xffffff8c00887947 */ /* 0x000fea000383ffff */
.L_x_75:
[----:B-1----:R-:W-:Y:S07]  /*b740*/  MOV R3, UR7 ;  /* 0x0000000700037c02 */ /* 0x002fee0008000f00 */
.L_x_197:
[----:B-1----:R1:W2:Y:S02]  /*b750*/  SYNCS.PHASECHK.TRANS64.TRYWAIT P0, [R3+URZ+0x60], R12 ;  /* 0x0000600c030075a7 */ /* 0x0022a400080011ff */
[----:B--2---:R-:W-:Y:S05]  /*b760*/  @!P0 NANOSLEEP.SYNCS 0x989680 ;  /* 0x009896800000895d */ /* 0x004fea0003900000 */
[----:B------:R-:W2:Y:S02]  /*b770*/  @!P0 SYNCS.PHASECHK.TRANS64 P0, [R3+URZ+0x60], R12 ;  /* 0x0000600c030085a7 */ /* 0x000ea400080010ff */
[----:B--2---:R-:W-:Y:S05]  /*b780*/  @!P0 BRA `(.L_x_197) ;  /* 0xfffffffc00f08947 */ /* 0x004fea000383ffff */
[----:B------:R-:W-:Y:S05]  /*b790*/  BRA `(.L_x_198) ;  /* 0xffffff8c00cc7947 */ /* 0x000fea000383ffff */
.L_x_76:
[----:B-1----:R-:W-:Y:S07]  /*b7a0*/  MOV R3, UR7 ;  /* 0x0000000700037c02 */ /* 0x002fee0008000f00 */
.L_x_199:
[----:B-1----:R1:W2:Y:S02]  /*b7b0*/  SYNCS.PHASECHK.TRANS64.TRYWAIT P0, [R3+URZ+0x68], R12 ;  /* 0x0000680c030075a7 */ /* 0x0022a400080011ff */
[----:B--2---:R-:W-:Y:S05]  /*b7c0*/  @!P0 NANOSLEEP.SYNCS 0x989680 ;  /* 0x009896800000895d */ /* 0x004fea0003900000 */
[----:B------:R-:W2:Y:S02]  /*b7d0*/  @!P0 SYNCS.PHASECHK.TRANS64 P0, [R3+URZ+0x68], R12 ;  /* 0x0000680c030085a7 */ /* 0x000ea400080010ff */
[----:B--2---:R-:W-:Y:S05]  /*b7e0*/  @!P0 BRA `(.L_x_199) ;  /* 0xfffffffc00f08947 */ /* 0x004fea000383ffff */
[----:B------:R-:W-:Y:S05]  /*b7f0*/  BRA `(.L_x_200) ;  /* 0xffffff9000147947 */ /* 0x000fea000383ffff */
.L_x_77:
[----:B-1----:R-:W-:Y:S07]  /*b800*/  MOV R3, UR7 ;  /* 0x0000000700037c02 */ /* 0x002fee0008000f00 */
.L_x_201:
[----:B-1----:R1:W2:Y:S02]  /*b810*/  SYNCS.PHASECHK.TRANS64.TRYWAIT P0, [R3+URZ+0x50], R20 ;  /* 0x00005014030075a7 */ /* 0x0022a400080011ff */
[----:B--2---:R-:W-:Y:S05]  /*b820*/  @!P0 NANOSLEEP.SYNCS 0x989680 ;  /* 0x009896800000895d */ /* 0x004fea0003900000 */
[----:B------:R-:W2:Y:S02]  /*b830*/  @!P0 SYNCS.PHASECHK.TRANS64 P0, [R3+URZ+0x50], R20 ;  /* 0x00005014030085a7 */ /* 0x000ea400080010ff */
[----:B--2---:R-:W-:Y:S05]  /*b840*/  @!P0 BRA `(.L_x_201) ;  /* 0xfffffffc00f08947 */ /* 0x004fea000383ffff */
[----:B------:R-:W-:Y:S05]  /*b850*/  BRA `(.L_x_202) ;  /* 0xffffff9000607947 */ /* 0x000fea000383ffff */
.L_x_78:
[----:B-1----:R-:W-:Y:S07]  /*b860*/  MOV R3, UR7 ;  /* 0x0000000700037c02 */ /* 0x002fee0008000f00 */
.L_x_203:
[----:B-1----:R1:W2:Y:S02]  /*b870*/  SYNCS.PHASECHK.TRANS64.TRYWAIT P0, [R3+URZ+0x58], R20 ;  /* 0x00005814030075a7 */ /* 0x0022a400080011ff */
[----:B--2---:R-:W-:Y:S05]  /*b880*/  @!P0 NANOSLEEP.SYNCS 0x989680 ;  /* 0x009896800000895d */ /* 0x004fea0003900000 */
[----:B------:R-:W2:Y:S02]  /*b890*/  @!P0 SYNCS.PHASECHK.TRANS64 P0, [R3+URZ+0x58], R20 ;  /* 0x00005814030085a7 */ /* 0x000ea400080010ff */
[----:B--2---:R-:W-:Y:S05]  /*b8a0*/  @!P0 BRA `(.L_x_203) ;  /* 0xfffffffc00f08947 */ /* 0x004fea000383ffff */
[----:B------:R-:W-:Y:S05]  /*b8b0*/  BRA `(.L_x_204) ;  /* 0xffffff9000a87947 */ /* 0x000fea000383ffff */
.L_x_79:
[----:B-1----:R-:W-:Y:S07]  /*b8c0*/  MOV R3, UR7 ;  /* 0x0000000700037c02 */ /* 0x002fee0008000f00 */
.L_x_205:
[----:B-1----:R1:W2:Y:S02]  /*b8d0*/  SYNCS.PHASECHK.TRANS64.TRYWAIT P0, [R3+URZ+0x60], R20 ;  /* 0x00006014030075a7 */ /* 0x0022a400080011ff */
[----:B--2---:R-:W-:Y:S05]  /*b8e0*/  @!P0 NANOSLEEP.SYNCS 0x989680 ;  /* 0x009896800000895d */ /* 0x004fea0003900000 */
[----:B------:R-:W2:Y:S02]  /*b8f0*/  @!P0 SYNCS.PHASECHK.TRANS64 P0, [R3+URZ+0x60], R20 ;  /* 0x00006014030085a7 */ /* 0x000ea400080010ff */
[----:B--2---:R-:W-:Y:S05]  /*b900*/  @!P0 BRA `(.L_x_205) ;  /* 0xfffffffc00f08947 */ /* 0x004fea000383ffff */
[----:B------:R-:W-:Y:S05]  /*b910*/  BRA `(.L_x_206) ;  /* 0xffffff9000f07947 */ /* 0x000fea000383ffff */
.L_x_80:
[----:B------:R-:W-:Y:S07]  /*b920*/  MOV R3, UR7 ;  /* 0x0000000700037c02 */ /* 0x000fee0008000f00 */
.L_x_207:
[----:B-1----:R1:W2:Y:S02]  /*b930*/  SYNCS.PHASECHK.TRANS64.TRYWAIT P0, [R3+URZ+0x68], R20 ;  /* 0x00006814030075a7 */ /* 0x0022a400080011ff */
[----:B--2---:R-:W-:Y:S05]  /*b940*/  @!P0 NANOSLEEP.SYNCS 0x989680 ;  /* 0x009896800000895d */ /* 0x004fea0003900000 */
[----:B------:R-:W2:Y:S02]  /*b950*/  @!P0 SYNCS.PHASECHK.TRANS64 P0, [R3+URZ+0x68], R20 ;  /* 0x00006814030085a7 */ /* 0x000ea400080010ff */
[----:B--2---:R-:W-:Y:S05]  /*b960*/  @!P0 BRA `(.L_x_207) ;  /* 0xfffffffc00f08947 */ /* 0x004fea000383ffff */
[----:B------:R-:W-:Y:S05]  /*b970*/  BRA `(.L_x_208) ;  /* 0xffffff9400787947 */ /* 0x000fea000383ffff */
.L_x_82:
[----:B------:R-:W-:-:S07]  /*b980*/  MOV R3, UR7 ;  /* 0x0000000700037c02 */ /* 0x000fce0008000f00 */
.L_x_209:
[----:B-1----:R1:W3:Y:S02]  /*b990*/  SYNCS.PHASECHK.TRANS64.TRYWAIT P0, [R3+URZ+0x50], R12 ;  /* 0x0000500c030075a7 */ /* 0x0022e400080011ff */
[----:B---3--:R-:W-:Y:S05]  /*b9a0*/  @!P0 NANOSLEEP.SYNCS 0x989680 ;  /* 0x009896800000895d */ /* 0x008fea0003900000 */
[----:B------:R-:W3:Y:S02]  /*b9b0*/  @!P0 SYNCS.PHASECHK.TRANS64 P0, [R3+URZ+0x50], R12 ;  /* 0x0000500c030085a7 */ /* 0x000ee400080010ff */
[----:B---3--:R-:W-:Y:S05]  /*b9c0*/  @!P0 BRA `(.L_x_209) ;  /* 0xfffffffc00f08947 */ /* 0x008fea000383ffff */
[----:B------:R-:W-:Y:S05]  /*b9d0*/  BRA `(.L_x_210) ;  /* 0xffffff9400e07947 */ /* 0x000fea000383ffff */
.L_x_83:
[----:B-1----:R-:W-:-:S07]  /*b9e0*/  MOV R3, UR7 ;  /* 0x0000000700037c02 */ /* 0x002fce0008000f00 */
.L_x_211:
[----:B-1----:R1:W3:Y:S02]  /*b9f0*/  SYNCS.PHASECHK.TRANS64.TRYWAIT P0, [R3+URZ+0x58], R12 ;  /* 0x0000580c030075a7 */ /* 0x0022e400080011ff */
[----:B---3--:R-:W-:Y:S05]  /*ba00*/  @!P0 NANOSLEEP.SYNCS 0x989680 ;  /* 0x009896800000895d */ /* 0x008fea0003900000 */
[----:B------:R-:W3:Y:S02]  /*ba10*/  @!P0 SYNCS.PHASECHK.TRANS64 P0, [R3+URZ+0x58], R12 ;  /* 0x0000580c030085a7 */ /* 0x000ee400080010ff */
[----:B---3--:R-:W-:Y:S05]  /*ba20*/  @!P0 BRA `(.L_x_211) ;  /* 0xfffffffc00f08947 */ /* 0x008fea000383ffff */
[----:B------:R-:W-:Y:S05]  /*ba30*/  BRA `(.L_x_212) ;  /* 0xffffff9400d07947 */ /* 0x000fea000383ffff */
.L_x_84:
[----:B-1----:R-:W-:-:S07]  /*ba40*/  MOV R3, UR7 ;  /* 0x0000000700037c02 */ /* 0x002fce0008000f00 */
.L_x_213:
[----:B-1----:R1:W3:Y:S02]  /*ba50*/  SYNCS.PHASECHK.TRANS64.TRYWAIT P0, [R3+URZ+0x60], R12 ;  /* 0x0000600c030075a7 */ /* 0x0022e400080011ff */
[----:B---3--:R-:W-:Y:S05]  /*ba60*/  @!P0 NANOSLEEP.SYNCS 0x989680 ;  /* 0x009896800000895d */ /* 0x008fea0003900000 */
[----:B------:R-:W3:Y:S02]  /*ba70*/  @!P0 SYNCS.PHASECHK.TRANS64 P0, [R3+URZ+0x60], R12 ;  /* 0x0000600c030085a7 */ /* 0x000ee400080010ff */
[----:B---3--:R-:W-:Y:S05]  /*ba80*/  @!P0 BRA `(.L_x_213) ;  /* 0xfffffffc00f08947 */ /* 0x008fea000383ffff */
[----:B------:R-:W-:Y:S05]  /*ba90*/  BRA `(.L_x_214) ;  /* 0xffffff9400c47947 */ /* 0x000fea000383ffff */
.L_x_86:
[----:B--2---:R2:W4:Y:S02]  /*baa0*/  SYNCS.PHASECHK.TRANS64.TRYWAIT P0, [R0+URZ+0x80], R3 ;  /* 0x00008003000075a7 */ /* 0x00452400080011ff */
[----:B----4-:R-:W-:Y:S05]  /*bab0*/  @!P0 NANOSLEEP.SYNCS 0x989680 ;  /* 0x009896800000895d */ /* 0x010fea0003900000 */
[----:B------:R-:W4:Y:S02]  /*bac0*/  @!P0 SYNCS.PHASECHK.TRANS64 P0, [R0+URZ+0x80], R3 ;  /* 0x00008003000085a7 */ /* 0x000f2400080010ff */
[----:B----4-:R-:W-:Y:S05]  /*bad0*/  @!P0 BRA `(.L_x_86) ;  /* 0xfffffffc00f08947 */ /* 0x010fea000383ffff */
[----:B------:R-:W-:Y:S05]  /*bae0*/  BRA `(.L_x_215) ;  /* 0xffffff9800887947 */ /* 0x000fea000383ffff */
.L_x_97:
[----:B-1----:R-:W-:Y:S04]  /*baf0*/  MOV R2, UR48 ;  /* 0x0000003000027c02 */ /* 0x002fe80008000f00 */
[----:B------:R1:W3:Y:S03]  /*bb00*/  SYNCS.PHASECHK.TRANS64.TRYWAIT P1, [R2+URZ+0x30], R3 ;  /* 0x00003003020075a7 */ /* 0x0002e600080211ff */
[----:B---3--:R-:W-:Y:S05]  /*bb10*/  @!P1 NANOSLEEP.SYNCS 0x989680 ;  /* 0x009896800000995d */ /* 0x008fea0003900000 */
[----:B------:R-:W3:Y:S02]  /*bb20*/  @!P1 SYNCS.PHASECHK.TRANS64 P1, [R2+URZ+0x30], R3 ;  /* 0x00003003020095a7 */ /* 0x000ee400080210ff */
[----:B---3--:R-:W-:Y:S05]  /*bb30*/  @!P1 BRA `(.L_x_97) ;  /* 0xfffffffc00ec9947 */ /* 0x008fea000383ffff */
[----:B------:R-:W-:Y:S05]  /*bb40*/  BRA `(.L_x_96) ;  /* 0xffffffa400907947 */ /* 0x000fea000383ffff */
.L_x_99:
[----:B-1----:R1:W4:Y:S02]  /*bb50*/  SYNCS.PHASECHK.TRANS64.TRYWAIT P0, [R87+URZ+0xa0], R0 ;  /* 0x0000a000570075a7 */ /* 0x00232400080011ff */
[----:B----4-:R-:W-:Y:S05]  /*bb60*/  @!P0 NANOSLEEP.SYNCS 0x989680 ;  /* 0x009896800000895d */ /* 0x010fea0003900000 */
[----:B------:R-:W4:Y:S02]  /*bb70*/  @!P0 SYNCS.PHASECHK.TRANS64 P0, [R87+URZ+0xa0], R0 ;  /* 0x0000a000570085a7 */ /* 0x000f2400080010ff */
[----:B----4-:R-:W-:Y:S05]  /*bb80*/  @!P0 BRA `(.L_x_99) ;  /* 0xfffffffc00f08947 */ /* 0x010fea000383ffff */
[----:B------:R-:W-:Y:S05]  /*bb90*/  BRA `(.L_x_98) ;  /* 0xffffffa400b87947 */ /* 0x000fea000383ffff */
.L_x_108:
[----:B-1----:R1:W2:Y:S02]  /*bba0*/  SYNCS.PHASECHK.TRANS64.TRYWAIT P0, [R3+URZ+0x30], R0 ;  /* 0x00003000030075a7 */ /* 0x0022a400080011ff */
[----:B--2---:R-:W-:Y:S05]  /*bbb0*/  @!P0 NANOSLEEP.SYNCS 0x989680 ;  /* 0x009896800000895d */ /* 0x004fea0003900000 */
[----:B------:R-:W2:Y:S02]  /*bbc0*/  @!P0 SYNCS.PHASECHK.TRANS64 P0, [R3+URZ+0x30], R0 ;  /* 0x00003000030085a7 */ /* 0x000ea400080010ff */
[----:B--2---:R-:W-:Y:S05]  /*bbd0*/  @!P0 BRA `(.L_x_108) ;  /* 0xfffffffc00f08947 */ /* 0x004fea000383ffff */
[----:B------:R-:W-:Y:S05]  /*bbe0*/  BRA `(.L_x_107) ;  /* 0xffffffac00d47947 */ /* 0x000fea000383ffff */
.L_x_116:
[----:B-1----:R1:W2:Y:S02]  /*bbf0*/  SYNCS.PHASECHK.TRANS64.TRYWAIT P0, [R91+URZ+0x30], R6 ;  /* 0x000030065b0075a7 */ /* 0x0022a400080011ff */
[----:B--2---:R-:W-:Y:S05]  /*bc00*/  @!P0 NANOSLEEP.SYNCS 0x989680 ;  /* 0x009896800000895d */ /* 0x004fea0003900000 */
[----:B------:R-:W2:Y:S02]  /*bc10*/  @!P0 SYNCS.PHASECHK.TRANS64 P0, [R91+URZ+0x30], R6 ;  /* 0x000030065b0085a7 */ /* 0x000ea400080010ff */
[----:B--2---:R-:W-:Y:S05]  /*bc20*/  @!P0 BRA `(.L_x_116) ;  /* 0xfffffffc00f08947 */ /* 0x004fea000383ffff */
[----:B------:R-:W-:Y:S05]  /*bc30*/  BRA `(.L_x_115) ;  /* 0xffffffb800147947 */ /* 0x000fea000383ffff */
.L_x_124:
[----:B-1----:R1:W2:Y:S02]  /*bc40*/  SYNCS.PHASECHK.TRANS64.TRYWAIT P0, [R91+URZ+0x30], R6 ;  /* 0x000030065b0075a7 */ /* 0x0022a400080011ff */
[----:B--2---:R-:W-:Y:S05]  /*bc50*/  @!P0 NANOSLEEP.SYNCS 0x989680 ;  /* 0x009896800000895d */ /* 0x004fea0003900000 */
[----:B------:R-:W2:Y:S02]  /*bc60*/  @!P0 SYNCS.PHASECHK.TRANS64 P0, [R91+URZ+0x30], R6 ;  /* 0x000030065b0085a7 */ /* 0x000ea400080010ff */
[----:B--2---:R-:W-:Y:S05]  /*bc70*/  @!P0 BRA `(.L_x_124) ;  /* 0xfffffffc00f08947 */ /* 0x004fea000383ffff */
[----:B------:R-:W-:Y:S05]  /*bc80*/  BRA `(.L_x_123) ;  /* 0xffffffc000587947 */ /* 0x000fea000383ffff */
.L_x_132:
[----:B-1----:R1:W2:Y:S02]  /*bc90*/  SYNCS.PHASECHK.TRANS64.TRYWAIT P0, [R92+URZ+0x30], R5 ;  /* 0x000030055c0075a7 */ /* 0x0022a400080011ff */
[----:B--2---:R-:W-:Y:S05]  /*bca0*/  @!P0 NANOSLEEP.SYNCS 0x989680 ;  /* 0x009896800000895d */ /* 0x004fea0003900000 */
[----:B------:R-:W2:Y:S02]  /*bcb0*/  @!P0 SYNCS.PHASECHK.TRANS64 P0, [R92+URZ+0x30], R5 ;  /* 0x000030055c0085a7 */ /* 0x000ea400080010ff */
[----:B--2---:R-:W-:Y:S05]  /*bcc0*/  @!P0 BRA `(.L_x_132) ;  /* 0xfffffffc00f08947 */ /* 0x004fea000383ffff */
[----:B------:R-:W-:Y:S05]  /*bcd0*/  BRA `(.L_x_131) ;  /* 0xffffffc800a87947 */ /* 0x000fea000383ffff */
.L_x_140:
[----:B-1----:R1:W2:Y:S02]  /*bce0*/  SYNCS.PHASECHK.TRANS64.TRYWAIT P0, [R92+URZ+0x30], R5 ;  /* 0x000030055c0075a7 */ /* 0x0022a400080011ff */
[----:B--2---:R-:W-:Y:S05]  /*bcf0*/  @!P0 NANOSLEEP.SYNCS 0x989680 ;  /* 0x009896800000895d */ /* 0x004fea0003900000 */
[----:B------:R-:W2:Y:S02]  /*bd00*/  @!P0 SYNCS.PHASECHK.TRANS64 P0, [R92+URZ+0x30], R5 ;  /* 0x000030055c0085a7 */ /* 0x000ea400080010ff */
[----:B--2---:R-:W-:Y:S05]  /*bd10*/  @!P0 BRA `(.L_x_140) ;  /* 0xfffffffc00f08947 */ /* 0x004fea000383ffff */
[----:B------:R-:W-:Y:S05]  /*bd20*/  BRA `(.L_x_139) ;  /* 0xffffffd400087947 */ /* 0x000fea000383ffff */
.L_x_148:
[----:B-1----:R1:W2:Y:S02]  /*bd30*/  SYNCS.PHASECHK.TRANS64.TRYWAIT P0, [R92+URZ+0x30], R5 ;  /* 0x000030055c0075a7 */ /* 0x0022a400080011ff */
[----:B--2---:R-:W-:Y:S05]  /*bd40*/  @!P0 NANOSLEEP.SYNCS 0x989680 ;  /* 0x009896800000895d */ /* 0x004fea0003900000 */
[----:B------:R-:W2:Y:S02]  /*bd50*/  @!P0 SYNCS.PHASECHK.TRANS64 P0, [R92+URZ+0x30], R5 ;  /* 0x000030055c0085a7 */ /* 0x000ea400080010ff */
[----:B--2---:R-:W-:Y:S05]  /*bd60*/  @!P0 BRA `(.L_x_148) ;  /* 0xfffffffc00f08947 */ /* 0x004fea000383ffff */
[----:B------:R-:W-:Y:S05]  /*bd70*/  BRA `(.L_x_147) ;  /* 0xffffffdc005c7947 */ /* 0x000fea000383ffff */
.L_x_156:
[----:B-1----:R1:W2:Y:S02]  /*bd80*/  SYNCS.PHASECHK.TRANS64.TRYWAIT P0, [R92+URZ+0x30], R5 ;  /* 0x000030055c0075a7 */ /* 0x0022a400080011ff */
[----:B--2---:R-:W-:Y:S05]  /*bd90*/  @!P0 NANOSLEEP.SYNCS 0x989680 ;  /* 0x009896800000895d */ /* 0x004fea0003900000 */
[----:B------:R-:W2:Y:S02]  /*bda0*/  @!P0 SYNCS.PHASECHK.TRANS64 P0, [R92+URZ+0x30], R5 ;  /* 0x000030055c0085a7 */ /* 0x000ea400080010ff */
[----:B--2---:R-:W-:Y:S05]  /*bdb0*/  @!P0 BRA `(.L_x_156) ;  /* 0xfffffffc00f08947 */ /* 0x004fea000383ffff */
[----:B------:R-:W-:Y:S05]  /*bdc0*/  BRA `(.L_x_155) ;  /* 0xffffffe400b07947 */ /* 0x000fea000383ffff */
        .weak           $__internal_0_$__cuda_sm10x_tcgen05_guardrail_trap_col_being_dealloced_not_returned_by_alloc
        .type           $__internal_0_$__cuda_sm10x_tcgen05_guardrail_trap_col_being_dealloced_not_returned_by_alloc,@function
        .size           $__internal_0_$__cuda_sm10x_tcgen05_guardrail_trap_col_being_dealloced_not_returned_by_alloc,($__internal_1_$__cuda_sm10x_tcgen05_guardrail_trap_phase_invalid_during_alloc - $__internal_0_$__cuda_sm10x_tcgen05_guardrail_trap_col_being_dealloced_not_returned_by_alloc)
$__internal_0_$__cuda_sm10x_tcgen05_guardrail_trap_col_being_dealloced_not_returned_by_alloc:
[----:B------:R-:W-:Y:S05]  /*bdd0*/  BPT.TRAP 0x1 ;  /* 0x000000040000795c */ /* 0x000fea0000300000 */
[----:B------:R-:W-:-:S04]  /*bde0*/  HFMA2 R3, -RZ, RZ, 0, 0 ;  /* 0x00000000ff037431 */ /* 0x000fc800000001ff */
[----:B------:R-:W-:Y:S05]  /*bdf0*/  RET.REL.NODEC R2 `(_ZN7cutlass13device_kernelINS_4gemm6kernel13GemmUniversalIN4cute5tupleIJiiiiEEENS1_10collective13CollectiveMmaINS1_35MainloopSm100TmaUmmaWarpSpecializedILi3ELi2ELi4ENS5_IJNS4_1CILi1EEESB_SB_EEEEENS5_IJNSA_ILi128EEESE_NSA_ILi64EEEEEENS_10tfloat32_tENS5_IJlSB_lEEESH_SI_NS4_8TiledMMAINS4_8MMA_AtomIJNS4_17SM100_MMA_TF32_SSISH_SH_fLi128ELi128ELNS4_4UMMA5MajorE0ELSN_0ELNSM_7ScaleInE0ELSO_0EEEEEENS4_6LayoutISC_NS5_IJNSA_ILi0EEESS_SS_EEEEENS5_IJNS4_10UnderscoreESV_SV_EEEEENS4_13SM90_TMA_LOADENS4_14ComposedLayoutINS4_7SwizzleILi3ELi4ELi3EEENS4_18smem_ptr_flag_bitsILi32EEENSR_INS5_IJNSA_ILi8EEENSA_ILi32EEEEEENS5_IJS15_SB_EEEEEEEvNS4_8identityESY_S19_vS1A_EENS_8epilogue10collective18CollectiveEpilogueINS1C_23Sm100TmaWarpSpecializedILi4ELi2ELi16ELb1ELb0EEEJSG_NS5_IJNSR_ISE_SB_EENSR_INSA_ILi16EEESB_EEEEESH_SI_SH_SI_NS1C_6fusion15FusionCallbacksIS1G_NS1L_17LinearCombinationISH_fSH_fLNS_15FloatRoundStyleE2EEESG_S1K_JEEENS4_5SM1004TMEM4LOAD26SM100_TMEM_LOAD_32dp32b16xESY_NSZ_INS10_ILi2ELi4ELi3EEES13_NSR_INS5_IJS14_S1I_EEENS5_IJS1I_SB_EEEEEEENS4_39AutoVectorizingCopyWithAssumedAlignmentILi128EEENS4_14SM90_TMA_STOREES1Z_S21_S21_EEEvvEEEEvNT_6ParamsE) ;  /* 0xffffff4002807950 */ /* 0x000fea0003c3ffff */
        .weak           $__internal_1_$__cuda_sm10x_tcgen05_guardrail_trap_phase_invalid_during_alloc
        .type           $__internal_1_$__cuda_sm10x_tcgen05_guardrail_trap_phase_invalid_during_alloc,@function
        .size           $__internal_1_$__cuda_sm10x_tcgen05_guardrail_trap_phase_invalid_during_alloc,($__internal_2_$__cuda_sm10x_tcgen05_guardrail_trap_unallocated_columns_being_dealloced - $__internal_1_$__cuda_sm10x_tcgen05_guardrail_trap_phase_invalid_during_alloc)
$__internal_1_$__cuda_sm10x_tcgen05_guardrail_trap_phase_invalid_during_alloc:
[----:B------:R-:W-:Y:S05]  /*be00*/  BPT.TRAP 0x1 ;  /* 0x000000040000795c */ /* 0x000fea0000300000 */
[----:B------:R-:W-:-:S04]  /*be10*/  MOV R3, 0x0 ;  /* 0x0000000000037802 */ /* 0x000fc80000000f00 */
[----:B------:R-:W-:Y:S05]  /*be20*/  RET.REL.NODEC R2 `(_ZN7cutlass13device_kernelINS_4gemm6kernel13GemmUniversalIN4cute5tupleIJiiiiEEENS1_10collective13CollectiveMmaINS1_35MainloopSm100TmaUmmaWarpSpecializedILi3ELi2ELi4ENS5_IJNS4_1CILi1EEESB_SB_EEEEENS5_IJNSA_ILi128EEESE_NSA_ILi64EEEEEENS_10tfloat32_tENS5_IJlSB_lEEESH_SI_NS4_8TiledMMAINS4_8MMA_AtomIJNS4_17SM100_MMA_TF32_SSISH_SH_fLi128ELi128ELNS4_4UMMA5MajorE0ELSN_0ELNSM_7ScaleInE0ELSO_0EEEEEENS4_6LayoutISC_NS5_IJNSA_ILi0EEESS_SS_EEEEENS5_IJNS4_10UnderscoreESV_SV_EEEEENS4_13SM90_TMA_LOADENS4_14ComposedLayoutINS4_7SwizzleILi3ELi4ELi3EEENS4_18smem_ptr_flag_bitsILi32EEENSR_INS5_IJNSA_ILi8EEENSA_ILi32EEEEEENS5_IJS15_SB_EEEEEEEvNS4_8identityESY_S19_vS1A_EENS_8epilogue10collective18CollectiveEpilogueINS1C_23Sm100TmaWarpSpecializedILi4ELi2ELi16ELb1ELb0EEEJSG_NS5_IJNSR_ISE_SB_EENSR_INSA_ILi16EEESB_EEEEESH_SI_SH_SI_NS1C_6fusion15FusionCallbacksIS1G_NS1L_17LinearCombinationISH_fSH_fLNS_15FloatRoundStyleE2EEESG_S1K_JEEENS4_5SM1004TMEM4LOAD26SM100_TMEM_LOAD_32dp32b16xESY_NSZ_INS10_ILi2ELi4ELi3EEES13_NSR_INS5_IJS14_S1I_EEENS5_IJS1I_SB_EEEEEEENS4_39AutoVectorizingCopyWithAssumedAlignmentILi128EEENS4_14SM90_TMA_STOREES1Z_S21_S21_EEEvvEEEEvNT_6ParamsE) ;  /* 0xffffff4002747950 */ /* 0x000fea0003c3ffff */
        .weak           $__internal_2_$__cuda_sm10x_tcgen05_guardrail_trap_unallocated_columns_being_dealloced
        .type           $__internal_2_$__cuda_sm10x_tcgen05_guardrail_trap_unallocated_columns_being_dealloced,@function
        .size           $__internal_2_$__cuda_sm10x_tcgen05_guardrail_trap_unallocated_columns_being_dealloced,(.L_x_217 - $__internal_2_$__cuda_sm10x_tcgen05_guardrail_trap_unallocated_columns_being_dealloced)
$__internal_2_$__cuda_sm10x_tcgen05_guardrail_trap_unallocated_columns_being_dealloced:
[----:B------:R-:W-:Y:S05]  /*be30*/  BPT.TRAP 0x1 ;  /* 0x000000040000795c */ /* 0x000fea0000300000 */
[----:B------:R-:W-:-:S04]  /*be40*/  HFMA2 R3, -RZ, RZ, 0, 0 ;  /* 0x00000000ff037431 */ /* 0x000fc800000001ff */
[----:B------:R-:W-:Y:S05]  /*be50*/  RET.REL.NODEC R2 `(_ZN7cutlass13device_kernelINS_4gemm6kernel13GemmUniversalIN4cute5tupleIJiiiiEEENS1_10collective13CollectiveMmaINS1_35MainloopSm100TmaUmmaWarpSpecializedILi3ELi2ELi4ENS5_IJNS4_1CILi1EEESB_SB_EEEEENS5_IJNSA_ILi128EEESE_NSA_ILi64EEEEEENS_10tfloat32_tENS5_IJlSB_lEEESH_SI_NS4_8TiledMMAINS4_8MMA_AtomIJNS4_17SM100_MMA_TF32_SSISH_SH_fLi128ELi128ELNS4_4UMMA5MajorE0ELSN_0ELNSM_7ScaleInE0ELSO_0EEEEEENS4_6LayoutISC_NS5_IJNSA_ILi0EEESS_SS_EEEEENS5_IJNS4_10UnderscoreESV_SV_EEEEENS4_13SM90_TMA_LOADENS4_14ComposedLayoutINS4_7SwizzleILi3ELi4ELi3EEENS4_18smem_ptr_flag_bitsILi32EEENSR_INS5_IJNSA_ILi8EEENSA_ILi32EEEEEENS5_IJS15_SB_EEEEEEEvNS4_8identityESY_S19_vS1A_EENS_8epilogue10collective18CollectiveEpilogueINS1C_23Sm100TmaWarpSpecializedILi4ELi2ELi16ELb1ELb0EEEJSG_NS5_IJNSR_ISE_SB_EENSR_INSA_ILi16EEESB_EEEEESH_SI_SH_SI_NS1C_6fusion15FusionCallbacksIS1G_NS1L_17LinearCombinationISH_fSH_fLNS_15FloatRoundStyleE2EEESG_S1K_JEEENS4_5SM1004TMEM4LOAD26SM100_TMEM_LOAD_32dp32b16xESY_NSZ_INS10_ILi2ELi4ELi3EEES13_NSR_INS5_IJS14_S1I_EEENS5_IJS1I_SB_EEEEEEENS4_39AutoVectorizingCopyWithAssumedAlignmentILi128EEENS4_14SM90_TMA_STOREES1Z_S21_S21_EEEvvEEEEvNT_6ParamsE) ;  /* 0xffffff4002687950 */ /* 0x000fea0003c3ffff */
.L_x_216:
[----:B------:R-:W-:-:S00]  /*be60*/  BRA `(.L_x_216) ;  /* 0xfffffffc00fc7947 */ /* 0x000fc0000383ffff */
[----:B------:R-:W-:-:S00]  /*be70*/  NOP ;  /* 0x0000000000007918 */ /* 0x000fc00000000000 */
        /* <DEDUP_REMOVED lines=8> */
.L_x_217:


//--------------------- .nv.global.init           --------------------------
	.section	.nv.global.init,"aw",@progbits
.nv.global.init:
	.type		$str$27,@object
	.size		$str$27,($str$28 - $str$27)
$str$27:
        /*0000*/ 	.byte	0x28, 0x61, 0x64, 0x64, 0x72, 0x65, 0x73, 0x73, 0x20, 0x26, 0x20, 0x6d, 0x61, 0x73, 0x6b, 0x29
        /*0010*/ 	.byte	0x20, 0x3d, 0x3d, 0x20, 0x30, 0x00
	.type		$str$28,@object
	.size		$str$28,($str$26 - $str$28)
$str$28:
        /*0016*/ 	.byte	0x2f, 0x74, 0x6d, 0x70, 0x2f, 0x63, 0x75, 0x74, 0x6c, 0x61, 0x73, 0x73, 0x5f, 0x73, 0x77, 0x65
        /*0026*/ 	.byte	0x65, 0x70, 0x5f, 0x73, 0x72, 0x63, 0x2f, 0x69, 0x6e, 0x63, 0x6c, 0x75, 0x64, 0x65, 0x2f, 0x63
        /*0036*/ 	.byte	0x75, 0x74, 0x65, 0x2f, 0x70, 0x6f, 0x69, 0x6e, 0x74, 0x65, 0x72, 0x5f, 0x66, 0x6c, 0x61, 0x67
        /*0046*/ 	.byte	0x67, 0x65, 0x64, 0x2e, 0x68, 0x70, 0x70, 0x00
	.type		$str$26,@object
	.size		$str$26,($str$25 - $str$26)
$str$26:
        /*004e*/ 	.byte	0x2f, 0x74, 0x6d, 0x70, 0x2f, 0x63, 0x75, 0x74, 0x6c, 0x61, 0x73, 0x73, 0x5f, 0x73, 0x77, 0x65
        /*005e*/ 	.byte	0x65, 0x70, 0x5f, 0x73, 0x72, 0x63, 0x2f, 0x69, 0x6e, 0x63, 0x6c, 0x75, 0x64, 0x65, 0x2f, 0x63
        /*006e*/ 	.byte	0x75, 0x74, 0x65, 0x2f, 0x61, 0x74, 0x6f, 0x6d, 0x2f, 0x63, 0x6f, 0x70, 0x79, 0x5f, 0x74, 0x72
        /*007e*/ 	.byte	0x61, 0x69, 0x74, 0x73, 0x5f, 0x73, 0x6d, 0x31, 0x30, 0x30, 0x2e, 0x68, 0x70, 0x70, 0x00
	.type		$str$25,@object
	.size		$str$25,(__unnamed_1 - $str$25)
$str$25:
        /*008d*/ 	.byte	0x28, 0x28, 0x75, 0x69, 0x6e, 0x74, 0x33, 0x32, 0x5f, 0x74, 0x28, 0x74, 0x68, 0x72, 0x65, 0x61
        /*009d*/ 	.byte	0x64, 0x49, 0x64, 0x78, 0x2e, 0x78, 0x29, 0x20, 0x2f, 0x20, 0x33, 0x32, 0x29, 0x20, 0x25, 0x20
        /*00ad*/ 	.byte	0x34, 0x29, 0x20, 0x3d, 0x3d, 0x20, 0x28, 0x28, 0x28, 0x74, 0x6d, 0x65, 0x6d, 0x5f, 0x61, 0x64
        /*00bd*/ 	.byte	0x64, 0x72, 0x20, 0x3e, 0x3e, 0x20, 0x31, 0x36, 0x29, 0x20, 0x2f, 0x20, 0x33, 0x32, 0x29, 0x20
        /*00cd*/ 	.byte	0x25, 0x20, 0x34, 0x29, 0x00
	.type		__unnamed_1,@object
	.size		__unnamed_1,(__unnamed_2 - __unnamed_1)
__unnamed_1:
        /*00d2*/ 	.byte	0x61, 0x75, 0x74, 0x6f, 0x20, 0x63, 0x75, 0x74, 0x65, 0x3a, 0x3a, 0x61, 0x73, 0x5f, 0x70, 0x6f
        /* <DEDUP_REMOVED lines=24> */
        /*0262*/ 	.byte	0x32, 0x30, 0x34, 0x38, 0x3e, 0x3e, 0x3e, 0x3e, 0x5d, 0x00
	.type		__unnamed_2,@object
	.size		__unnamed_2,(.L_2 - __unnamed_2)
__unnamed_2:
        /* <DEDUP_REMOVED lines=42> */
        /*050c*/ 	.byte	0x3e, 0x5d, 0x00
.L_2:


//--------------------- .nv.shared._ZN7cutlass13device_kernelINS_4gemm6kernel13GemmUniversalIN4cute5tupleIJiiiiEEENS1_10collective13CollectiveMmaINS1_35MainloopSm100TmaUmmaWarpSpecializedILi3ELi2ELi4ENS5_IJNS4_1CILi1EEESB_SB_EEEEENS5_IJNSA_ILi128EEESE_NSA_ILi64EEEEEENS_10tfloat32_tENS5_IJlSB_lEEESH_SI_NS4_8TiledMMAINS4_8MMA_AtomIJNS4_17SM100_MMA_TF32_SSISH_SH_fLi128ELi128ELNS4_4UMMA5MajorE0ELSN_0ELNSM_7ScaleInE0ELSO_0EEEEEENS4_6LayoutISC_NS5_IJNSA_ILi0EEESS_SS_EEEEENS5_IJNS4_10UnderscoreESV_SV_EEEEENS4_13SM90_TMA_LOADENS4_14ComposedLayoutINS4_7SwizzleILi3ELi4ELi3EEENS4_18smem_ptr_flag_bitsILi32EEENSR_INS5_IJNSA_ILi8EEENSA_ILi32EEEEEENS5_IJS15_SB_EEEEEEEvNS4_8identityESY_S19_vS1A_EENS_8epilogue10collective18CollectiveEpilogueINS1C_23Sm100TmaWarpSpecializedILi4ELi2ELi16ELb1ELb0EEEJSG_NS5_IJNSR_ISE_SB_EENSR_INSA_ILi16EEESB_EEEEESH_SI_SH_SI_NS1C_6fusion15FusionCallbacksIS1G_NS1L_17LinearCombinationISH_fSH_fLNS_15FloatRoundStyleE2EEESG_S1K_JEEENS4_5SM1004TMEM4LOAD26SM100_TMEM_LOAD_32dp32b16xESY_NSZ_INS10_ILi2ELi4ELi3EEES13_NSR_INS5_IJS14_S1I_EEENS5_IJS1I_SB_EEEEEEENS4_39AutoVectorizingCopyWithAssumedAlignmentILi128EEENS4_14SM90_TMA_STOREES1Z_S21_S21_EEEvvEEEEvNT_6ParamsE --------------------------
	.section	.nv.shared._ZN7cutlass13device_kernelINS_4gemm6kernel13GemmUniversalIN4cute5tupleIJiiiiEEENS1_10collective13CollectiveMmaINS1_35MainloopSm100TmaUmmaWarpSpecializedILi3ELi2ELi4ENS5_IJNS4_1CILi1EEESB_SB_EEEEENS5_IJNSA_ILi128EEESE_NSA_ILi64EEEEEENS_10tfloat32_tENS5_IJlSB_lEEESH_SI_NS4_8TiledMMAINS4_8MMA_AtomIJNS4_17SM100_MMA_TF32_SSISH_SH_fLi128ELi128ELNS4_4UMMA5MajorE0ELSN_0ELNSM_7ScaleInE0ELSO_0EEEEEENS4_6LayoutISC_NS5_IJNSA_ILi0EEESS_SS_EEEEENS5_IJNS4_10UnderscoreESV_SV_EEEEENS4_13SM90_TMA_LOADENS4_14ComposedLayoutINS4_7SwizzleILi3ELi4ELi3EEENS4_18smem_ptr_flag_bitsILi32EEENSR_INS5_IJNSA_ILi8EEENSA_ILi32EEEEEENS5_IJS15_SB_EEEEEEEvNS4_8identityESY_S19_vS1A_EENS_8epilogue10collective18CollectiveEpilogueINS1C_23Sm100TmaWarpSpecializedILi4ELi2ELi16ELb1ELb0EEEJSG_NS5_IJNSR_ISE_SB_EENSR_INSA_ILi16EEESB_EEEEESH_SI_SH_SI_NS1C_6fusion15FusionCallbacksIS1G_NS1L_17LinearCombinationISH_fSH_fLNS_15FloatRoundStyleE2EEESG_S1K_JEEENS4_5SM1004TMEM4LOAD26SM100_TMEM_LOAD_32dp32b16xESY_NSZ_INS10_ILi2ELi4ELi3EEES13_NSR_INS5_IJS14_S1I_EEENS5_IJS1I_SB_EEEEEEENS4_39AutoVectorizingCopyWithAssumedAlignmentILi128EEENS4_14SM90_TMA_STOREES1Z_S21_S21_EEEvvEEEEvNT_6ParamsE,"aw",@nobits
	.sectionflags	@""
	.align	16
	.zero		1024


//--------------------- .nv.shared.reserved.0     --------------------------
	.section	.nv.shared.reserved.0,"aw",@nobits
	.weak		__nv_reservedSMEM_offset_0_alias
	.size		__nv_reservedSMEM_offset_0_alias, 0, 64
	.other		__nv_reservedSMEM_offset_0_alias,@"STO_CUDA_RESERVED_SHARED STV_DEFAULT"
__nv_reservedSMEM_offset_0_alias:
	.zero		0
.nv.shared.reserved.0:
	.zero		64
	.weak		__nv_reservedSMEM_tcgen05_partition
	.type		__nv_reservedSMEM_tcgen05_partition,@object
	.size		__nv_reservedSMEM_tcgen05_partition,(.L_0 - __nv_reservedSMEM_tcgen05_partition)
__nv_reservedSMEM_tcgen05_partition:
	.zero		32
.L_0:


//--------------------- .nv.global                --------------------------
	.section	.nv.global,"aw",@nobits
.nv.global:
	.type		_ZN40_INTERNAL_0fd9e3e4_4_k_cu_82fc8877_239154cute1_E,@object
	.size		_ZN40_INTERNAL_0fd9e3e4_4_k_cu_82fc8877_239154cute1_E,(_ZN40_INTERNAL_0fd9e3e4_4_k_cu_82fc8877_239154cuda3std3__45__cpo6cbeginE - _ZN40_INTERNAL_0fd9e3e4_4_k_cu_82fc8877_239154cute1_E)
_ZN40_INTERNAL_0fd9e3e4_4_k_cu_82fc8877_239154cute1_E:
	.zero		1
	.type		_ZN40_INTERNAL_0fd9e3e4_4_k_cu_82fc8877_239154cuda3std3__45__cpo6cbeginE,@object
	.size		_ZN40_INTERNAL_0fd9e3e4_4_k_cu_82fc8877_239154cuda3std3__45__cpo6cbeginE,(_ZN40_INTERNAL_0fd9e3e4_4_k_cu_82fc8877_239154cuda3std3__48in_placeE - _ZN40_INTERNAL_0fd9e3e4_4_k_cu_82fc8877_239154cuda3std3__45__cpo6cbeginE)
_ZN40_INTERNAL_0fd9e3e4_4_k_cu_82fc8877_239154cuda3std3__45__cpo6cbeginE:
	.zero		1
	.type		_ZN40_INTERNAL_0fd9e3e4_4_k_cu_82fc8877_239154cuda3std3__48in_placeE,@object
	.size		_ZN40_INTERNAL_0fd9e3e4_4_k_cu_82fc8877_239154cuda3std3__48in_placeE,(_ZN40_INTERNAL_0fd9e3e4_4_k_cu_82fc8877_239154cuda3std6ranges3__45__cpo9iter_moveE - _ZN40_INTERNAL_0fd9e3e4_4_k_cu_82fc8877_239154cuda3std3__48in_placeE)
_ZN40_INTERNAL_0fd9e3e4_4_k_cu_82fc8877_239154cuda3std3__48in_placeE:
	.zero		1
	.type		_ZN40_INTERNAL_0fd9e3e4_4_k_cu_82fc8877_239154cuda3std6ranges3__45__cpo9iter_moveE,@object
	.size		_ZN40_INTERNAL_0fd9e3e4_4_k_cu_82fc8877_239154cuda3std6ranges3__45__cpo9iter_moveE,(_ZN40_INTERNAL_0fd9e3e4_4_k_cu_82fc8877_239154cuda3std3__45__cpo5beginE - _ZN40_INTERNAL_0fd9e3e4_4_k_cu_82fc8877_239154cuda3std6ranges3__45__cpo9iter_moveE)
_ZN40_INTERNAL_0fd9e3e4_4_k_cu_82fc8877_239154cuda3std6ranges3__45__cpo9iter_moveE:
	.zero		1
	.type		_ZN40_INTERNAL_0fd9e3e4_4_k_cu_82fc8877_239154cuda3std3__45__cpo5beginE,@object
	.size		_ZN40_INTERNAL_0fd9e3e4_4_k_cu_82fc8877_239154cuda3std3__45__cpo5beginE,(_ZN40_INTERNAL_0fd9e3e4_4_k_cu_82fc8877_239154cuda3std3__442_GLOBAL__N__0fd9e3e4_4_k_cu_82fc8877_239156ignoreE - _ZN40_INTERNAL_0fd9e3e4_4_k_cu_82fc8877_239154cuda3std3__45__cpo5beginE)
_ZN40_INTERNAL_0fd9e3e4_4_k_cu_82fc8877_239154cuda3std3__45__cpo5beginE:
	.zero		1
	.type		_ZN40_INTERNAL_0fd9e3e4_4_k_cu_82fc8877_239154cuda3std3__442_GLOBAL__N__0fd9e3e4_4_k_cu_82fc8877_239156ignoreE,@object
	.size		_ZN40_INTERNAL_0fd9e3e4_4_k_cu_82fc8877_239154cuda3std3__442_GLOBAL__N__0fd9e3e4_4_k_cu_82fc8877_239156ignoreE,(_ZN40_INTERNAL_0fd9e3e4_4_k_cu_82fc8877_239154cute7productE - _ZN40_INTERNAL_0fd9e3e4_4_k_cu_82fc8877_239154cuda3std3__442_GLOBAL__N__0fd9e3e4_4_k_cu_82fc8877_239156ignoreE)
_ZN40_INTERNAL_0fd9e3e4_4_k_cu_82fc8877_239154cuda3std3__442_GLOBAL__N__0fd9e3e4_4_k_cu_82fc8877_239156ignoreE:
	.zero		1
	.type		_ZN40_INTERNAL_0fd9e3e4_4_k_cu_82fc8877_239154cute7productE,@object
	.size		_ZN40_INTERNAL_0fd9e3e4_4_k_cu_82fc8877_239154cute7productE,(_ZN40_INTERNAL_0fd9e3e4_4_k_cu_82fc8877_239154cuda3std3__45__cpo3endE - _ZN40_INTERNAL_0fd9e3e4_4_k_cu_82fc8877_239154cute7productE)
_ZN40_INTERNAL_0fd9e3e4_4_k_cu_82fc8877_239154cute7productE:
	.zero		1
	.type		_ZN40_INTERNAL_0fd9e3e4_4_k_cu_82fc8877_239154cuda3std3__45__cpo3endE,@object
	.size		_ZN40_INTERNAL_0fd9e3e4_4_k_cu_82fc8877_239154cuda3std3__45__cpo3endE,(_ZN40_INTERNAL_0fd9e3e4_4_k_cu_82fc8877_239154cuda3std3__419piecewise_constructE - _ZN40_INTERNAL_0fd9e3e4_4_k_cu_82fc8877_239154cuda3std3__45__cpo3endE)
_ZN40_INTERNAL_0fd9e3e4_4_k_cu_82fc8877_239154cuda3std3__45__cpo3endE:
	.zero		1
	.type		_ZN40_INTERNAL_0fd9e3e4_4_k_cu_82fc8877_239154cuda3std3__419piecewise_constructE,@object
	.size		_ZN40_INTERNAL_0fd9e3e4_4_k_cu_82fc8877_239154cuda3std3__419piecewise_constructE,(_ZN40_INTERNAL_0fd9e3e4_4_k_cu_82fc8877_239154cuda3std3__45__cpo4cendE - _ZN40_INTERNAL_0fd9e3e4_4_k_cu_82fc8877_239154cuda3std3__419piecewise_constructE)
_ZN40_INTERNAL_0fd9e3e4_4_k_cu_82fc8877_239154cuda3std3__419piecewise_constructE:
	.zero		1
	.type		_ZN40_INTERNAL_0fd9e3e4_4_k_cu_82fc8877_239154cuda3std3__45__cpo4cendE,@object
	.size		_ZN40_INTERNAL_0fd9e3e4_4_k_cu_82fc8877_239154cuda3std3__45__cpo4cendE,(_ZN40_INTERNAL_0fd9e3e4_4_k_cu_82fc8877_239154cuda3std6ranges3__45__cpo4swapE - _ZN40_INTERNAL_0fd9e3e4_4_k_cu_82fc8877_239154cuda3std3__45__cpo4cendE)
_ZN40_INTERNAL_0fd9e3e4_4_k_cu_82fc8877_239154cuda3std3__45__cpo4cendE:
	.zero		1
	.type		_ZN40_INTERNAL_0fd9e3e4_4_k_cu_82fc8877_239154cuda3std6ranges3__45__cpo4swapE,@object
	.size		_ZN40_INTERNAL_0fd9e3e4_4_k_cu_82fc8877_239154cuda3std6ranges3__45__cpo4swapE,(.L_10 - _ZN40_INTERNAL_0fd9e3e4_4_k_cu_82fc8877_239154cuda3std6ranges3__45__cpo4swapE)
_ZN40_INTERNAL_0fd9e3e4_4_k_cu_82fc8877_239154cuda3std6ranges3__45__cpo4swapE:
	.zero		1
.L_10:


//--------------------- .nv.constant0._ZN7cutlass13device_kernelINS_4gemm6kernel13GemmUniversalIN4cute5tupleIJiiiiEEENS1_10collective13CollectiveMmaINS1_35MainloopSm100TmaUmmaWarpSpecializedILi3ELi2ELi4ENS5_IJNS4_1CILi1EEESB_SB_EEEEENS5_IJNSA_ILi128EEESE_NSA_ILi64EEEEEENS_10tfloat32_tENS5_IJlSB_lEEESH_SI_NS4_8TiledMMAINS4_8MMA_AtomIJNS4_17SM100_MMA_TF32_SSISH_SH_fLi128ELi128ELNS4_4UMMA5MajorE0ELSN_0ELNSM_7ScaleInE0ELSO_0EEEEEENS4_6LayoutISC_NS5_IJNSA_ILi0EEESS_SS_EEEEENS5_IJNS4_10UnderscoreESV_SV_EEEEENS4_13SM90_TMA_LOADENS4_14ComposedLayoutINS4_7SwizzleILi3ELi4ELi3EEENS4_18smem_ptr_flag_bitsILi32EEENSR_INS5_IJNSA_ILi8EEENSA_ILi32EEEEEENS5_IJS15_SB_EEEEEEEvNS4_8identityESY_S19_vS1A_EENS_8epilogue10collective18CollectiveEpilogueINS1C_23Sm100TmaWarpSpecializedILi4ELi2ELi16ELb1ELb0EEEJSG_NS5_IJNSR_ISE_SB_EENSR_INSA_ILi16EEESB_EEEEESH_SI_SH_SI_NS1C_6fusion15FusionCallbacksIS1G_NS1L_17LinearCombinationISH_fSH_fLNS_15FloatRoundStyleE2EEESG_S1K_JEEENS4_5SM1004TMEM4LOAD26SM100_TMEM_LOAD_32dp32b16xESY_NSZ_INS10_ILi2ELi4ELi3EEES13_NSR_INS5_IJS14_S1I_EEENS5_IJS1I_SB_EEEEEEENS4_39AutoVectorizingCopyWithAssumedAlignmentILi128EEENS4_14SM90_TMA_STOREES1Z_S21_S21_EEEvvEEEEvNT_6ParamsE --------------------------
	.section	.nv.constant0._ZN7cutlass13device_kernelINS_4gemm6kernel13GemmUniversalIN4cute5tupleIJiiiiEEENS1_10collective13CollectiveMmaINS1_35MainloopSm100TmaUmmaWarpSpecializedILi3ELi2ELi4ENS5_IJNS4_1CILi1EEESB_SB_EEEEENS5_IJNSA_ILi128EEESE_NSA_ILi64EEEEEENS_10tfloat32_tENS5_IJlSB_lEEESH_SI_NS4_8TiledMMAINS4_8MMA_AtomIJNS4_17SM100_MMA_TF32_SSISH_SH_fLi128ELi128ELNS4_4UMMA5MajorE0ELSN_0ELNSM_7ScaleInE0ELSO_0EEEEEENS4_6LayoutISC_NS5_IJNSA_ILi0EEESS_SS_EEEEENS5_IJNS4_10UnderscoreESV_SV_EEEEENS4_13SM90_TMA_LOADENS4_14ComposedLayoutINS4_7SwizzleILi3ELi4ELi3EEENS4_18smem_ptr_flag_bitsILi32EEENSR_INS5_IJNSA_ILi8EEENSA_ILi32EEEEEENS5_IJS15_SB_EEEEEEEvNS4_8identityESY_S19_vS1A_EENS_8epilogue10collective18CollectiveEpilogueINS1C_23Sm100TmaWarpSpecializedILi4ELi2ELi16ELb1ELb0EEEJSG_NS5_IJNSR_ISE_SB_EENSR_INSA_ILi16EEESB_EEEEESH_SI_SH_SI_NS1C_6fusion15FusionCallbacksIS1G_NS1L_17LinearCombinationISH_fSH_fLNS_15FloatRoundStyleE2EEESG_S1K_JEEENS4_5SM1004TMEM4LOAD26SM100_TMEM_LOAD_32dp32b16xESY_NSZ_INS10_ILi2ELi4ELi3EEES13_NSR_INS5_IJS14_S1I_EEENS5_IJS1I_SB_EEEEEEENS4_39AutoVectorizingCopyWithAssumedAlignmentILi128EEENS4_14SM90_TMA_STOREES1Z_S21_S21_EEEvvEEEEvNT_6ParamsE,"a",@progbits
	.sectionflags	@""
	.align	4
.nv.constant0._ZN7cutlass13device_kernelINS_4gemm6kernel13GemmUniversalIN4cute5tupleIJiiiiEEENS1_10collective13CollectiveMmaINS1_35MainloopSm100TmaUmmaWarpSpecializedILi3ELi2ELi4ENS5_IJNS4_1CILi1EEESB_SB_EEEEENS5_IJNSA_ILi128EEESE_NSA_ILi64EEEEEENS_10tfloat32_tENS5_IJlSB_lEEESH_SI_NS4_8TiledMMAINS4_8MMA_AtomIJNS4_17SM100_MMA_TF32_SSISH_SH_fLi128ELi128ELNS4_4UMMA5MajorE0ELSN_0ELNSM_7ScaleInE0ELSO_0EEEEEENS4_6LayoutISC_NS5_IJNSA_ILi0EEESS_SS_EEEEENS5_IJNS4_10UnderscoreESV_SV_EEEEENS4_13SM90_TMA_LOADENS4_14ComposedLayoutINS4_7SwizzleILi3ELi4ELi3EEENS4_18smem_ptr_flag_bitsILi32EEENSR_INS5_IJNSA_ILi8EEENSA_ILi32EEEEEENS5_IJS15_SB_EEEEEEEvNS4_8identityESY_S19_vS1A_EENS_8epilogue10collective18CollectiveEpilogueINS1C_23Sm100TmaWarpSpecializedILi4ELi2ELi16ELb1ELb0EEEJSG_NS5_IJNSR_ISE_SB_EENSR_INSA_ILi16EEESB_EEEEESH_SI_SH_SI_NS1C_6fusion15FusionCallbacksIS1G_NS1L_17LinearCombinationISH_fSH_fLNS_15FloatRoundStyleE2EEESG_S1K_JEEENS4_5SM1004TMEM4LOAD26SM100_TMEM_LOAD_32dp32b16xESY_NSZ_INS10_ILi2ELi4ELi3EEES13_NSR_INS5_IJS14_S1I_EEENS5_IJS1I_SB_EEEEEEENS4_39AutoVectorizingCopyWithAssumedAlignmentILi128EEENS4_14SM90_TMA_STOREES1Z_S21_S21_EEEvvEEEEvNT_6ParamsE:
	.zero		2944


//--------------------- SYMBOLS --------------------------

	.type		.nv.reservedSmem.offset0,@object
	.size		.nv.reservedSmem.offset0,0x4
	.type		.nv.reservedSmem.cap,@object
	.size		.nv.reservedSmem.cap,0x4
	.type		__assertfail,@function
